	.target	sm_103a

	.elftype	@"ET_EXEC"


//--------------------- .note.nv.tkinfo           --------------------------
	.section	.note.nv.tkinfo,"",@"SHT_NOTE"
	.sectionflags	@"SHF_NOTE_NV_TKINFO"
	.tkinfo
        /*0018*/ 	.word	0x00000002
        /*0030*/ 	.string	""
        /*0030*/ 	.string	"ptxas"
        /*0030*/ 	.string	"Cuda compilation tools, release 13.0, V13.0.88"
        /*0030*/ 	.string	"Build cuda_13.0.r13.0/compiler.36424714_0"
        /*0030*/ 	.string	"-arch sm_103a -m 64 "



//--------------------- .note.nv.cuinfo           --------------------------
	.section	.note.nv.cuinfo,"",@"SHT_NOTE"
	.sectionflags	@"SHF_NOTE_NV_CUINFO"
        /*0018*/ 	.short	0x0002
        /*001a*/ 	.short	0x0067
        /*001c*/ 	.short	0x0082
	.zero		2


//--------------------- .nv.info                  --------------------------
	.section	.nv.info,"",@"SHT_CUDA_INFO"
	.align	4


	//----- nvinfo : EIATTR_REGCOUNT
	.align		4
        /*0000*/ 	.byte	0x04, 0x2f
        /*0002*/ 	.short	(.L_29 - .L_28)
	.align		4
.L_28:
        /*0004*/ 	.word	index@(_Z10cleanup_v3PfS_S_S_bi)
        /*0008*/ 	.word	0x0000000f


	//----- nvinfo : EIATTR_FRAME_SIZE
	.align		4
.L_29:
        /*000c*/ 	.byte	0x04, 0x11
        /*000e*/ 	.short	(.L_31 - .L_30)
	.align		4
.L_30:
        /*0010*/ 	.word	index@(_Z10cleanup_v3PfS_S_S_bi)
        /*0014*/ 	.word	0x00000000


	//----- nvinfo : EIATTR_REGCOUNT
	.align		4
.L_31:
        /*0018*/ 	.byte	0x04, 0x2f
        /*001a*/ 	.short	(.L_33 - .L_32)
	.align		4
.L_32:
        /*001c*/ 	.word	index@(_Z25multi_tensor_apply_kernelI18TensorListMetadataILi2EE18L2NormScaleFunctorIffEJPfS4_fbiEEvlPViT_T0_DpT1_)
        /*0020*/ 	.word	0x00000020


	//----- nvinfo : EIATTR_FRAME_SIZE
	.align		4
.L_33:
        /*0024*/ 	.byte	0x04, 0x11
        /*0026*/ 	.short	(.L_35 - .L_34)
	.align		4
.L_34:
        /*0028*/ 	.word	index@(_Z25multi_tensor_apply_kernelI18TensorListMetadataILi2EE18L2NormScaleFunctorIffEJPfS4_fbiEEvlPViT_T0_DpT1_)
        /*002c*/ 	.word	0x00000000


	//----- nvinfo : EIATTR_REGCOUNT
	.align		4
.L_35:
        /*0030*/ 	.byte	0x04, 0x2f
        /*0032*/ 	.short	(.L_37 - .L_36)
	.align		4
.L_36:
        /*0034*/ 	.word	index@(_Z25multi_tensor_apply_kernelI18TensorListMetadataILi2EE18L2NormScaleFunctorIfN3c104HalfEEJPfS6_fbiEEvlPViT_T0_DpT1_)
        /*0038*/ 	.word	0x00000020


	//----- nvinfo : EIATTR_FRAME_SIZE
	.align		4
.L_37:
        /*003c*/ 	.byte	0x04, 0x11
        /*003e*/ 	.short	(.L_39 - .L_38)
	.align		4
.L_38:
        /*0040*/ 	.word	index@(_Z25multi_tensor_apply_kernelI18TensorListMetadataILi2EE18L2NormScaleFunctorIfN3c104HalfEEJPfS6_fbiEEvlPViT_T0_DpT1_)
        /*0044*/ 	.word	0x00000000


	//----- nvinfo : EIATTR_REGCOUNT
	.align		4
.L_39:
        /*0048*/ 	.byte	0x04, 0x2f
        /*004a*/ 	.short	(.L_41 - .L_40)
	.align		4
.L_40:
        /*004c*/ 	.word	index@(_Z25multi_tensor_apply_kernelI18TensorListMetadataILi2EE18L2NormScaleFunctorIN3c104HalfEfEJPfS6_fbiEEvlPViT_T0_DpT1_)
        /*0050*/ 	.word	0x00000020


	//----- nvinfo : EIATTR_FRAME_SIZE
	.align		4
.L_41:
        /*0054*/ 	.byte	0x04, 0x11
        /*0056*/ 	.short	(.L_43 - .L_42)
	.align		4
.L_42:
        /*0058*/ 	.word	index@(_Z25multi_tensor_apply_kernelI18TensorListMetadataILi2EE18L2NormScaleFunctorIN3c104HalfEfEJPfS6_fbiEEvlPViT_T0_DpT1_)
        /*005c*/ 	.word	0x00000000


	//----- nvinfo : EIATTR_REGCOUNT
	.align		4
.L_43:
        /*0060*/ 	.byte	0x04, 0x2f
        /*0062*/ 	.short	(.L_45 - .L_44)
	.align		4
.L_44:
        /*0064*/ 	.word	index@(_Z25multi_tensor_apply_kernelI18TensorListMetadataILi2EE18L2NormScaleFunctorIN3c104HalfES4_EJPfS6_fbiEEvlPViT_T0_DpT1_)
        /*0068*/ 	.word	0x00000020


	//----- nvinfo : EIATTR_FRAME_SIZE
	.align		4
.L_45:
        /*006c*/ 	.byte	0x04, 0x11
        /*006e*/ 	.short	(.L_47 - .L_46)
	.align		4
.L_46:
        /*0070*/ 	.word	index@(_Z25multi_tensor_apply_kernelI18TensorListMetadataILi2EE18L2NormScaleFunctorIN3c104HalfES4_EJPfS6_fbiEEvlPViT_T0_DpT1_)
        /*0074*/ 	.word	0x00000000


	//----- nvinfo : EIATTR_MIN_STACK_SIZE
	.align		4
.L_47:
        /*0078*/ 	.byte	0x04, 0x12
        /*007a*/ 	.short	(.L_49 - .L_48)
	.align		4
.L_48:
        /*007c*/ 	.word	index@(_Z25multi_tensor_apply_kernelI18TensorListMetadataILi2EE18L2NormScaleFunctorIN3c104HalfES4_EJPfS6_fbiEEvlPViT_T0_DpT1_)
        /*0080*/ 	.word	0x00000000


	//----- nvinfo : EIATTR_MIN_STACK_SIZE
	.align		4
.L_49:
        /*0084*/ 	.byte	0x04, 0x12
        /*0086*/ 	.short	(.L_51 - .L_50)
	.align		4
.L_50:
        /*0088*/ 	.word	index@(_Z25multi_tensor_apply_kernelI18TensorListMetadataILi2EE18L2NormScaleFunctorIN3c104HalfEfEJPfS6_fbiEEvlPViT_T0_DpT1_)
        /*008c*/ 	.word	0x00000000


	//----- nvinfo : EIATTR_MIN_STACK_SIZE
	.align		4
.L_51:
        /*0090*/ 	.byte	0x04, 0x12
        /*0092*/ 	.short	(.L_53 - .L_52)
	.align		4
.L_52:
        /*0094*/ 	.word	index@(_Z25multi_tensor_apply_kernelI18TensorListMetadataILi2EE18L2NormScaleFunctorIfN3c104HalfEEJPfS6_fbiEEvlPViT_T0_DpT1_)
        /*0098*/ 	.word	0x00000000


	//----- nvinfo : EIATTR_MIN_STACK_SIZE
	.align		4
.L_53:
        /*009c*/ 	.byte	0x04, 0x12
        /*009e*/ 	.short	(.L_55 - .L_54)
	.align		4
.L_54:
        /*00a0*/ 	.word	index@(_Z25multi_tensor_apply_kernelI18TensorListMetadataILi2EE18L2NormScaleFunctorIffEJPfS4_fbiEEvlPViT_T0_DpT1_)
        /*00a4*/ 	.word	0x00000000


	//----- nvinfo : EIATTR_MIN_STACK_SIZE
	.align		4
.L_55:
        /*00a8*/ 	.byte	0x04, 0x12
        /*00aa*/ 	.short	(.L_57 - .L_56)
	.align		4
.L_56:
        /*00ac*/ 	.word	index@(_Z10cleanup_v3PfS_S_S_bi)
        /*00b0*/ 	.word	0x00000000
.L_57:


//--------------------- .nv.compat                --------------------------
	.section	.nv.compat,"",@"SHT_CUDA_COMPAT_INFO"
	.align	4
        /*0000*/ 	.byte	0x02, 0x09, 0x01, 0x00, 0x02, 0x02, 0x01, 0x00, 0x02, 0x05, 0x05, 0x00, 0x03, 0x07, 0x01, 0x01
        /*0010*/ 	.byte	0x02, 0x03, 0x00, 0x00, 0x02, 0x06, 0x01, 0x00, 0x04, 0x0b, 0x08, 0x00, 0x00, 0x00, 0x00, 0x00
        /*0020*/ 	.byte	0x00, 0x00, 0x00, 0x00


//--------------------- .nv.info._Z25multi_tensor_apply_kernelI18TensorListMetadataILi2EE18L2NormScaleFunctorIN3c104HalfES4_EJPfS6_fbiEEvlPViT_T0_DpT1_ --------------------------
	.section	.nv.info._Z25multi_tensor_apply_kernelI18TensorListMetadataILi2EE18L2NormScaleFunctorIN3c104HalfES4_EJPfS6_fbiEEvlPViT_T0_DpT1_,"",@"SHT_CUDA_INFO"
	.sectionflags	@""
	.align	4


	//----- nvinfo : EIATTR_CUDA_API_VERSION
	.align		4
        /*0000*/ 	.byte	0x04, 0x37
        /*0002*/ 	.short	(.L_59 - .L_58)
.L_58:
        /*0004*/ 	.word	0x00000082


	//----- nvinfo : EIATTR_KPARAM_INFO
	.align		4
.L_59:
        /*0008*/ 	.byte	0x04, 0x17
        /*000a*/ 	.short	(.L_61 - .L_60)
.L_60:
        /*000c*/ 	.word	0x00000000
        /*0010*/ 	.short	0x0008
        /*0012*/ 	.short	0x0c78
        /*0014*/ 	.byte	0x00, 0xf0, 0x11, 0x00


	//----- nvinfo : EIATTR_KPARAM_INFO
	.align		4
.L_61:
        /*0018*/ 	.byte	0x04, 0x17
        /*001a*/ 	.short	(.L_63 - .L_62)
.L_62:
        /*001c*/ 	.word	0x00000000
        /*0020*/ 	.short	0x0007
        /*0022*/ 	.short	0x0c74
        /*0024*/ 	.byte	0x00, 0xf0, 0x05, 0x00


	//----- nvinfo : EIATTR_KPARAM_INFO
	.align		4
.L_63:
        /*0028*/ 	.byte	0x04, 0x17
        /*002a*/ 	.short	(.L_65 - .L_64)
.L_64:
        /*002c*/ 	.word	0x00000000
        /*0030*/ 	.short	0x0006
        /*0032*/ 	.short	0x0c70
        /*0034*/ 	.byte	0x00, 0xf0, 0x11, 0x00


	//----- nvinfo : EIATTR_KPARAM_INFO
	.align		4
.L_65:
        /*0038*/ 	.byte	0x04, 0x17
        /*003a*/ 	.short	(.L_67 - .L_66)
.L_66:
        /*003c*/ 	.word	0x00000000
        /*0040*/ 	.short	0x0005
        /*0042*/ 	.short	0x0c68
        /*0044*/ 	.byte	0x00, 0xf5, 0x21, 0x00


	//----- nvinfo : EIATTR_KPARAM_INFO
	.align		4
.L_67:
        /*0048*/ 	.byte	0x04, 0x17
        /*004a*/ 	.short	(.L_69 - .L_68)
.L_68:
        /*004c*/ 	.word	0x00000000
        /*0050*/ 	.short	0x0004
        /*0052*/ 	.short	0x0c60
        /*0054*/ 	.byte	0x00, 0xf5, 0x21, 0x00


	//----- nvinfo : EIATTR_KPARAM_INFO
	.align		4
.L_69:
        /*0058*/ 	.byte	0x04, 0x17
        /*005a*/ 	.short	(.L_71 - .L_70)
.L_70:
        /*005c*/ 	.word	0x00000000
        /*0060*/ 	.short	0x0003
        /*0062*/ 	.short	0x0c58
        /*0064*/ 	.byte	0x00, 0xf0, 0x05, 0x00


	//----- nvinfo : EIATTR_KPARAM_INFO
	.align		4
.L_71:
        /*0068*/ 	.byte	0x04, 0x17
        /*006a*/ 	.short	(.L_73 - .L_72)
.L_72:
        /*006c*/ 	.word	0x00000000
        /*0070*/ 	.short	0x0002
        /*0072*/ 	.short	0x0010
        /*0074*/ 	.byte	0x00, 0xf0, 0x21, 0x31


	//----- nvinfo : EIATTR_KPARAM_INFO
	.align		4
.L_73:
        /*0078*/ 	.byte	0x04, 0x17
        /*007a*/ 	.short	(.L_75 - .L_74)
.L_74:
        /*007c*/ 	.word	0x00000000
        /*0080*/ 	.short	0x0001
        /*0082*/ 	.short	0x0008
        /*0084*/ 	.byte	0x00, 0xf5, 0x21, 0x00


	//----- nvinfo : EIATTR_KPARAM_INFO
	.align		4
.L_75:
        /*0088*/ 	.byte	0x04, 0x17
        /*008a*/ 	.short	(.L_77 - .L_76)
.L_76:
        /*008c*/ 	.word	0x00000000
        /*0090*/ 	.short	0x0000
        /*0092*/ 	.short	0x0000
        /*0094*/ 	.byte	0x00, 0xf0, 0x21, 0x00


	//----- nvinfo : EIATTR_SPARSE_MMA_MASK
	.align		4
.L_77:
        /*0098*/ 	.byte	0x03, 0x50
        /*009a*/ 	.short	0x0000


	//----- nvinfo : EIATTR_MAXREG_COUNT
	.align		4
        /*009c*/ 	.byte	0x03, 0x1b
        /*009e*/ 	.short	0x00ff


	//----- nvinfo : EIATTR_NUM_BARRIERS
	.align		4
        /*00a0*/ 	.byte	0x02, 0x4c
        /*00a2*/ 	.byte	0x01
	.zero		1


	//----- nvinfo : EIATTR_MERCURY_ISA_VERSION
	.align		4
        /*00a4*/ 	.byte	0x03, 0x5f
        /*00a6*/ 	.short	0x0101


	//----- nvinfo : EIATTR_COOP_GROUP_MASK_REGIDS
	.align		4
        /*00a8*/ 	.byte	0x04, 0x29
        /*00aa*/ 	.short	(.L_79 - .L_78)


	//   ....[0]....
.L_78:
        /*00ac*/ 	.word	0xffffffff


	//   ....[1]....
        /*00b0*/ 	.word	0xffffffff


	//   ....[2]....
        /*00b4*/ 	.word	0xffffffff


	//   ....[3]....
        /*00b8*/ 	.word	0xffffffff


	//   ....[4]....
        /*00bc*/ 	.word	0xffffffff


	//   ....[5]....
        /*00c0*/ 	.word	0x0500000a


	//   ....[6]....
        /*00c4*/ 	.word	0x0500000a


	//   ....[7]....
        /*00c8*/ 	.word	0x0500000a


	//   ....[8]....
        /*00cc*/ 	.word	0x0500000a


	//   ....[9]....
        /*00d0*/ 	.word	0x0500000a


	//----- nvinfo : EIATTR_COOP_GROUP_INSTR_OFFSETS
	.align		4
.L_79:
        /*00d4*/ 	.byte	0x04, 0x28
        /*00d6*/ 	.short	(.L_81 - .L_80)


	//   ....[0]....
.L_80:
        /*00d8*/ 	.word	0x000012a0


	//   ....[1]....
        /*00dc*/ 	.word	0x000012c0


	//   ....[2]....
        /*00e0*/ 	.word	0x000012e0


	//   ....[3]....
        /*00e4*/ 	.word	0x00001300


	//   ....[4]....
        /*00e8*/ 	.word	0x00001320


	//   ....[5]....
        /*00ec*/ 	.word	0x00001520


	//   ....[6]....
        /*00f0*/ 	.word	0x00001590


	//   ....[7]....
        /*00f4*/ 	.word	0x00001600


	//   ....[8]....
        /*00f8*/ 	.word	0x00001670


	//   ....[9]....
        /*00fc*/ 	.word	0x000016e0


	//----- nvinfo : EIATTR_VRC_CTA_INIT_COUNT
	.align		4
.L_81:
        /*0100*/ 	.byte	0x02, 0x4a
	.zero		1
	.zero		1


	//----- nvinfo : EIATTR_EXIT_INSTR_OFFSETS
	.align		4
        /*0104*/ 	.byte	0x04, 0x1c
        /*0106*/ 	.short	(.L_83 - .L_82)


	//   ....[0]....
.L_82:
        /*0108*/ 	.word	0x00001370


	//   ....[1]....
        /*010c*/ 	.word	0x00001440


	//   ....[2]....
        /*0110*/ 	.word	0x000014d0


	//----- nvinfo : EIATTR_CRS_STACK_SIZE
	.align		4
.L_83:
        /*0114*/ 	.byte	0x04, 0x1e
        /*0116*/ 	.short	(.L_85 - .L_84)
.L_84:
        /*0118*/ 	.word	0x00000000


	//----- nvinfo : EIATTR_CBANK_PARAM_SIZE
	.align		4
.L_85:
        /*011c*/ 	.byte	0x03, 0x19
        /*011e*/ 	.short	0x0c7c


	//----- nvinfo : EIATTR_PARAM_CBANK
	.align		4
        /*0120*/ 	.byte	0x04, 0x0a
        /*0122*/ 	.short	(.L_87 - .L_86)
	.align		4
.L_86:
        /*0124*/ 	.word	index@(.nv.constant0._Z25multi_tensor_apply_kernelI18TensorListMetadataILi2EE18L2NormScaleFunctorIN3c104HalfES4_EJPfS6_fbiEEvlPViT_T0_DpT1_)
        /*0128*/ 	.short	0x0380
        /*012a*/ 	.short	0x0c7c


	//----- nvinfo : EIATTR_SW_WAR
	.align		4
.L_87:
        /*012c*/ 	.byte	0x04, 0x36
        /*012e*/ 	.short	(.L_89 - .L_88)
.L_88:
        /*0130*/ 	.word	0x00000008
.L_89:


//--------------------- .nv.info._Z25multi_tensor_apply_kernelI18TensorListMetadataILi2EE18L2NormScaleFunctorIN3c104HalfEfEJPfS6_fbiEEvlPViT_T0_DpT1_ --------------------------
	.section	.nv.info._Z25multi_tensor_apply_kernelI18TensorListMetadataILi2EE18L2NormScaleFunctorIN3c104HalfEfEJPfS6_fbiEEvlPViT_T0_DpT1_,"",@"SHT_CUDA_INFO"
	.sectionflags	@""
	.align	4


	//----- nvinfo : EIATTR_CUDA_API_VERSION
	.align		4
        /*0000*/ 	.byte	0x04, 0x37
        /*0002*/ 	.short	(.L_91 - .L_90)
.L_90:
        /*0004*/ 	.word	0x00000082


	//----- nvinfo : EIATTR_KPARAM_INFO
	.align		4
.L_91:
        /*0008*/ 	.byte	0x04, 0x17
        /*000a*/ 	.short	(.L_93 - .L_92)
.L_92:
        /*000c*/ 	.word	0x00000000
        /*0010*/ 	.short	0x0008
        /*0012*/ 	.short	0x0c78
        /*0014*/ 	.byte	0x00, 0xf0, 0x11, 0x00


	//----- nvinfo : EIATTR_KPARAM_INFO
	.align		4
.L_93:
        /*0018*/ 	.byte	0x04, 0x17
        /*001a*/ 	.short	(.L_95 - .L_94)
.L_94:
        /*001c*/ 	.word	0x00000000
        /*0020*/ 	.short	0x0007
        /*0022*/ 	.short	0x0c74
        /*0024*/ 	.byte	0x00, 0xf0, 0x05, 0x00


	//----- nvinfo : EIATTR_KPARAM_INFO
	.align		4
.L_95:
        /*0028*/ 	.byte	0x04, 0x17
        /*002a*/ 	.short	(.L_97 - .L_96)
.L_96:
        /*002c*/ 	.word	0x00000000
        /*0030*/ 	.short	0x0006
        /*0032*/ 	.short	0x0c70
        /*0034*/ 	.byte	0x00, 0xf0, 0x11, 0x00


	//----- nvinfo : EIATTR_KPARAM_INFO
	.align		4
.L_97:
        /*0038*/ 	.byte	0x04, 0x17
        /*003a*/ 	.short	(.L_99 - .L_98)
.L_98:
        /*003c*/ 	.word	0x00000000
        /*0040*/ 	.short	0x0005
        /*0042*/ 	.short	0x0c68
        /*0044*/ 	.byte	0x00, 0xf5, 0x21, 0x00


	//----- nvinfo : EIATTR_KPARAM_INFO
	.align		4
.L_99:
        /*0048*/ 	.byte	0x04, 0x17
        /*004a*/ 	.short	(.L_101 - .L_100)
.L_100:
        /*004c*/ 	.word	0x00000000
        /*0050*/ 	.short	0x0004
        /*0052*/ 	.short	0x0c60
        /*0054*/ 	.byte	0x00, 0xf5, 0x21, 0x00


	//----- nvinfo : EIATTR_KPARAM_INFO
	.align		4
.L_101:
        /*0058*/ 	.byte	0x04, 0x17
        /*005a*/ 	.short	(.L_103 - .L_102)
.L_102:
        /*005c*/ 	.word	0x00000000
        /*0060*/ 	.short	0x0003
        /*0062*/ 	.short	0x0c58
        /*0064*/ 	.byte	0x00, 0xf0, 0x05, 0x00


	//----- nvinfo : EIATTR_KPARAM_INFO
	.align		4
.L_103:
        /*0068*/ 	.byte	0x04, 0x17
        /*006a*/ 	.short	(.L_105 - .L_104)
.L_104:
        /*006c*/ 	.word	0x00000000
        /*0070*/ 	.short	0x0002
        /*0072*/ 	.short	0x0010
        /*0074*/ 	.byte	0x00, 0xf0, 0x21, 0x31


	//----- nvinfo : EIATTR_KPARAM_INFO
	.align		4
.L_105:
        /*0078*/ 	.byte	0x04, 0x17
        /*007a*/ 	.short	(.L_107 - .L_106)
.L_106:
        /*007c*/ 	.word	0x00000000
        /*0080*/ 	.short	0x0001
        /*0082*/ 	.short	0x0008
        /*0084*/ 	.byte	0x00, 0xf5, 0x21, 0x00


	//----- nvinfo : EIATTR_KPARAM_INFO
	.align		4
.L_107:
        /*0088*/ 	.byte	0x04, 0x17
        /*008a*/ 	.short	(.L_109 - .L_108)
.L_108:
        /*008c*/ 	.word	0x00000000
        /*0090*/ 	.short	0x0000
        /*0092*/ 	.short	0x0000
        /*0094*/ 	.byte	0x00, 0xf0, 0x21, 0x00


	//----- nvinfo : EIATTR_SPARSE_MMA_MASK
	.align		4
.L_109:
        /*0098*/ 	.byte	0x03, 0x50
        /*009a*/ 	.short	0x0000


	//----- nvinfo : EIATTR_MAXREG_COUNT
	.align		4
        /*009c*/ 	.byte	0x03, 0x1b
        /*009e*/ 	.short	0x00ff


	//----- nvinfo : EIATTR_NUM_BARRIERS
	.align		4
        /*00a0*/ 	.byte	0x02, 0x4c
        /*00a2*/ 	.byte	0x01
	.zero		1


	//----- nvinfo : EIATTR_MERCURY_ISA_VERSION
	.align		4
        /*00a4*/ 	.byte	0x03, 0x5f
        /*00a6*/ 	.short	0x0101


	//----- nvinfo : EIATTR_COOP_GROUP_MASK_REGIDS
	.align		4
        /*00a8*/ 	.byte	0x04, 0x29
        /*00aa*/ 	.short	(.L_111 - .L_110)


	//   ....[0]....
.L_110:
        /*00ac*/ 	.word	0xffffffff


	//   ....[1]....
        /*00b0*/ 	.word	0xffffffff


	//   ....[2]....
        /*00b4*/ 	.word	0xffffffff


	//   ....[3]....
        /*00b8*/ 	.word	0xffffffff


	//   ....[4]....
        /*00bc*/ 	.word	0xffffffff


	//   ....[5]....
        /*00c0*/ 	.word	0x05000008


	//   ....[6]....
        /*00c4*/ 	.word	0x05000008


	//   ....[7]....
        /*00c8*/ 	.word	0x05000008


	//   ....[8]....
        /*00cc*/ 	.word	0x05000008


	//   ....[9]....
        /*00d0*/ 	.word	0x05000008


	//----- nvinfo : EIATTR_COOP_GROUP_INSTR_OFFSETS
	.align		4
.L_111:
        /*00d4*/ 	.byte	0x04, 0x28
        /*00d6*/ 	.short	(.L_113 - .L_112)


	//   ....[0]....
.L_112:
        /*00d8*/ 	.word	0x000011f0


	//   ....[1]....
        /*00dc*/ 	.word	0x00001210


	//   ....[2]....
        /*00e0*/ 	.word	0x00001230


	//   ....[3]....
        /*00e4*/ 	.word	0x00001250


	//   ....[4]....
        /*00e8*/ 	.word	0x00001270


	//   ....[5]....
        /*00ec*/ 	.word	0x00001470


	//   ....[6]....
        /*00f0*/ 	.word	0x000014e0


	//   ....[7]....
        /*00f4*/ 	.word	0x00001550


	//   ....[8]....
        /*00f8*/ 	.word	0x000015c0


	//   ....[9]....
        /*00fc*/ 	.word	0x00001630


	//----- nvinfo : EIATTR_VRC_CTA_INIT_COUNT
	.align		4
.L_113:
        /*0100*/ 	.byte	0x02, 0x4a
	.zero		1
	.zero		1


	//----- nvinfo : EIATTR_EXIT_INSTR_OFFSETS
	.align		4
        /*0104*/ 	.byte	0x04, 0x1c
        /*0106*/ 	.short	(.L_115 - .L_114)


	//   ....[0]....
.L_114:
        /*0108*/ 	.word	0x000012c0


	//   ....[1]....
        /*010c*/ 	.word	0x00001390


	//   ....[2]....
        /*0110*/ 	.word	0x00001420


	//----- nvinfo : EIATTR_CRS_STACK_SIZE
	.align		4
.L_115:
        /*0114*/ 	.byte	0x04, 0x1e
        /*0116*/ 	.short	(.L_117 - .L_116)
.L_116:
        /*0118*/ 	.word	0x00000000


	//----- nvinfo : EIATTR_CBANK_PARAM_SIZE
	.align		4
.L_117:
        /*011c*/ 	.byte	0x03, 0x19
        /*011e*/ 	.short	0x0c7c


	//----- nvinfo : EIATTR_PARAM_CBANK
	.align		4
        /*0120*/ 	.byte	0x04, 0x0a
        /*0122*/ 	.short	(.L_119 - .L_118)
	.align		4
.L_118:
        /*0124*/ 	.word	index@(.nv.constant0._Z25multi_tensor_apply_kernelI18TensorListMetadataILi2EE18L2NormScaleFunctorIN3c104HalfEfEJPfS6_fbiEEvlPViT_T0_DpT1_)
        /*0128*/ 	.short	0x0380
        /*012a*/ 	.short	0x0c7c


	//----- nvinfo : EIATTR_SW_WAR
	.align		4
.L_119:
        /*012c*/ 	.byte	0x04, 0x36
        /*012e*/ 	.short	(.L_121 - .L_120)
.L_120:
        /*0130*/ 	.word	0x00000008
.L_121:


//--------------------- .nv.info._Z25multi_tensor_apply_kernelI18TensorListMetadataILi2EE18L2NormScaleFunctorIfN3c104HalfEEJPfS6_fbiEEvlPViT_T0_DpT1_ --------------------------
	.section	.nv.info._Z25multi_tensor_apply_kernelI18TensorListMetadataILi2EE18L2NormScaleFunctorIfN3c104HalfEEJPfS6_fbiEEvlPViT_T0_DpT1_,"",@"SHT_CUDA_INFO"
	.sectionflags	@""
	.align	4


	//----- nvinfo : EIATTR_CUDA_API_VERSION
	.align		4
        /*0000*/ 	.byte	0x04, 0x37
        /*0002*/ 	.short	(.L_123 - .L_122)
.L_122:
        /*0004*/ 	.word	0x00000082


	//----- nvinfo : EIATTR_KPARAM_INFO
	.align		4
.L_123:
        /*0008*/ 	.byte	0x04, 0x17
        /*000a*/ 	.short	(.L_125 - .L_124)
.L_124:
        /*000c*/ 	.word	0x00000000
        /*0010*/ 	.short	0x0008
        /*0012*/ 	.short	0x0c78
        /*0014*/ 	.byte	0x00, 0xf0, 0x11, 0x00


	//----- nvinfo : EIATTR_KPARAM_INFO
	.align		4
.L_125:
        /*0018*/ 	.byte	0x04, 0x17
        /*001a*/ 	.short	(.L_127 - .L_126)
.L_126:
        /*001c*/ 	.word	0x00000000
        /*0020*/ 	.short	0x0007
        /*0022*/ 	.short	0x0c74
        /*0024*/ 	.byte	0x00, 0xf0, 0x05, 0x00


	//----- nvinfo : EIATTR_KPARAM_INFO
	.align		4
.L_127:
        /*0028*/ 	.byte	0x04, 0x17
        /*002a*/ 	.short	(.L_129 - .L_128)
.L_128:
        /*002c*/ 	.word	0x00000000
        /*0030*/ 	.short	0x0006
        /*0032*/ 	.short	0x0c70
        /*0034*/ 	.byte	0x00, 0xf0, 0x11, 0x00


	//----- nvinfo : EIATTR_KPARAM_INFO
	.align		4
.L_129:
        /*0038*/ 	.byte	0x04, 0x17
        /*003a*/ 	.short	(.L_131 - .L_130)
.L_130:
        /*003c*/ 	.word	0x00000000
        /*0040*/ 	.short	0x0005
        /*0042*/ 	.short	0x0c68
        /*0044*/ 	.byte	0x00, 0xf5, 0x21, 0x00


	//----- nvinfo : EIATTR_KPARAM_INFO
	.align		4
.L_131:
        /*0048*/ 	.byte	0x04, 0x17
        /*004a*/ 	.short	(.L_133 - .L_132)
.L_132:
        /*004c*/ 	.word	0x00000000
        /*0050*/ 	.short	0x0004
        /*0052*/ 	.short	0x0c60
        /*0054*/ 	.byte	0x00, 0xf5, 0x21, 0x00


	//----- nvinfo : EIATTR_KPARAM_INFO
	.align		4
.L_133:
        /*0058*/ 	.byte	0x04, 0x17
        /*005a*/ 	.short	(.L_135 - .L_134)
.L_134:
        /*005c*/ 	.word	0x00000000
        /*0060*/ 	.short	0x0003
        /*0062*/ 	.short	0x0c58
        /*0064*/ 	.byte	0x00, 0xf0, 0x05, 0x00


	//----- nvinfo : EIATTR_KPARAM_INFO
	.align		4
.L_135:
        /*0068*/ 	.byte	0x04, 0x17
        /*006a*/ 	.short	(.L_137 - .L_136)
.L_136:
        /*006c*/ 	.word	0x00000000
        /*0070*/ 	.short	0x0002
        /*0072*/ 	.short	0x0010
        /*0074*/ 	.byte	0x00, 0xf0, 0x21, 0x31


	//----- nvinfo : EIATTR_KPARAM_INFO
	.align		4
.L_137:
        /*0078*/ 	.byte	0x04, 0x17
        /*007a*/ 	.short	(.L_139 - .L_138)
.L_138:
        /*007c*/ 	.word	0x00000000
        /*0080*/ 	.short	0x0001
        /*0082*/ 	.short	0x0008
        /*0084*/ 	.byte	0x00, 0xf5, 0x21, 0x00


	//----- nvinfo : EIATTR_KPARAM_INFO
	.align		4
.L_139:
        /*0088*/ 	.byte	0x04, 0x17
        /*008a*/ 	.short	(.L_141 - .L_140)
.L_140:
        /*008c*/ 	.word	0x00000000
        /*0090*/ 	.short	0x0000
        /*0092*/ 	.short	0x0000
        /*0094*/ 	.byte	0x00, 0xf0, 0x21, 0x00


	//----- nvinfo : EIATTR_SPARSE_MMA_MASK
	.align		4
.L_141:
        /*0098*/ 	.byte	0x03, 0x50
        /*009a*/ 	.short	0x0000


	//----- nvinfo : EIATTR_MAXREG_COUNT
	.align		4
        /*009c*/ 	.byte	0x03, 0x1b
        /*009e*/ 	.short	0x00ff


	//----- nvinfo : EIATTR_NUM_BARRIERS
	.align		4
        /*00a0*/ 	.byte	0x02, 0x4c
        /*00a2*/ 	.byte	0x01
	.zero		1


	//----- nvinfo : EIATTR_MERCURY_ISA_VERSION
	.align		4
        /*00a4*/ 	.byte	0x03, 0x5f
        /*00a6*/ 	.short	0x0101


	//----- nvinfo : EIATTR_COOP_GROUP_MASK_REGIDS
	.align		4
        /*00a8*/ 	.byte	0x04, 0x29
        /*00aa*/ 	.short	(.L_143 - .L_142)


	//   ....[0]....
.L_142:
        /*00ac*/ 	.word	0xffffffff


	//   ....[1]....
        /*00b0*/ 	.word	0xffffffff


	//   ....[2]....
        /*00b4*/ 	.word	0xffffffff


	//   ....[3]....
        /*00b8*/ 	.word	0xffffffff


	//   ....[4]....
        /*00bc*/ 	.word	0xffffffff


	//   ....[5]....
        /*00c0*/ 	.word	0x05000008


	//   ....[6]....
        /*00c4*/ 	.word	0x05000008


	//   ....[7]....
        /*00c8*/ 	.word	0x05000008


	//   ....[8]....
        /*00cc*/ 	.word	0x05000008


	//   ....[9]....
        /*00d0*/ 	.word	0x05000008


	//----- nvinfo : EIATTR_COOP_GROUP_INSTR_OFFSETS
	.align		4
.L_143:
        /*00d4*/ 	.byte	0x04, 0x28
        /*00d6*/ 	.short	(.L_145 - .L_144)


	//   ....[0]....
.L_144:
        /*00d8*/ 	.word	0x00001190


	//   ....[1]....
        /*00dc*/ 	.word	0x000011b0


	//   ....[2]....
        /*00e0*/ 	.word	0x000011d0


	//   ....[3]....
        /*00e4*/ 	.word	0x000011f0


	//   ....[4]....
        /*00e8*/ 	.word	0x00001210


	//   ....[5]....
        /*00ec*/ 	.word	0x00001420


	//   ....[6]....
        /*00f0*/ 	.word	0x00001490


	//   ....[7]....
        /*00f4*/ 	.word	0x00001500


	//   ....[8]....
        /*00f8*/ 	.word	0x00001570


	//   ....[9]....
        /*00fc*/ 	.word	0x000015e0


	//----- nvinfo : EIATTR_VRC_CTA_INIT_COUNT
	.align		4
.L_145:
        /*0100*/ 	.byte	0x02, 0x4a
	.zero		1
	.zero		1


	//----- nvinfo : EIATTR_EXIT_INSTR_OFFSETS
	.align		4
        /*0104*/ 	.byte	0x04, 0x1c
        /*0106*/ 	.short	(.L_147 - .L_146)


	//   ....[0]....
.L_146:
        /*0108*/ 	.word	0x00001260


	//   ....[1]....
        /*010c*/ 	.word	0x00001330


	//   ....[2]....
        /*0110*/ 	.word	0x000013c0


	//----- nvinfo : EIATTR_CRS_STACK_SIZE
	.align		4
.L_147:
        /*0114*/ 	.byte	0x04, 0x1e
        /*0116*/ 	.short	(.L_149 - .L_148)
.L_148:
        /*0118*/ 	.word	0x00000000


	//----- nvinfo : EIATTR_CBANK_PARAM_SIZE
	.align		4
.L_149:
        /*011c*/ 	.byte	0x03, 0x19
        /*011e*/ 	.short	0x0c7c


	//----- nvinfo : EIATTR_PARAM_CBANK
	.align		4
        /*0120*/ 	.byte	0x04, 0x0a
        /*0122*/ 	.short	(.L_151 - .L_150)
	.align		4
.L_150:
        /*0124*/ 	.word	index@(.nv.constant0._Z25multi_tensor_apply_kernelI18TensorListMetadataILi2EE18L2NormScaleFunctorIfN3c104HalfEEJPfS6_fbiEEvlPViT_T0_DpT1_)
        /*0128*/ 	.short	0x0380
        /*012a*/ 	.short	0x0c7c


	//----- nvinfo : EIATTR_SW_WAR
	.align		4
.L_151:
        /*012c*/ 	.byte	0x04, 0x36
        /*012e*/ 	.short	(.L_153 - .L_152)
.L_152:
        /*0130*/ 	.word	0x00000008
.L_153:


//--------------------- .nv.info._Z25multi_tensor_apply_kernelI18TensorListMetadataILi2EE18L2NormScaleFunctorIffEJPfS4_fbiEEvlPViT_T0_DpT1_ --------------------------
	.section	.nv.info._Z25multi_tensor_apply_kernelI18TensorListMetadataILi2EE18L2NormScaleFunctorIffEJPfS4_fbiEEvlPViT_T0_DpT1_,"",@"SHT_CUDA_INFO"
	.sectionflags	@""
	.align	4


	//----- nvinfo : EIATTR_CUDA_API_VERSION
	.align		4
        /*0000*/ 	.byte	0x04, 0x37
        /*0002*/ 	.short	(.L_155 - .L_154)
.L_154:
        /*0004*/ 	.word	0x00000082


	//----- nvinfo : EIATTR_KPARAM_INFO
	.align		4
.L_155:
        /*0008*/ 	.byte	0x04, 0x17
        /*000a*/ 	.short	(.L_157 - .L_156)
.L_156:
        /*000c*/ 	.word	0x00000000
        /*0010*/ 	.short	0x0008
        /*0012*/ 	.short	0x0c78
        /*0014*/ 	.byte	0x00, 0xf0, 0x11, 0x00


	//----- nvinfo : EIATTR_KPARAM_INFO
	.align		4
.L_157:
        /*0018*/ 	.byte	0x04, 0x17
        /*001a*/ 	.short	(.L_159 - .L_158)
.L_158:
        /*001c*/ 	.word	0x00000000
        /*0020*/ 	.short	0x0007
        /*0022*/ 	.short	0x0c74
        /*0024*/ 	.byte	0x00, 0xf0, 0x05, 0x00


	//----- nvinfo : EIATTR_KPARAM_INFO
	.align		4
.L_159:
        /*0028*/ 	.byte	0x04, 0x17
        /*002a*/ 	.short	(.L_161 - .L_160)
.L_160:
        /*002c*/ 	.word	0x00000000
        /*0030*/ 	.short	0x0006
        /*0032*/ 	.short	0x0c70
        /*0034*/ 	.byte	0x00, 0xf0, 0x11, 0x00


	//----- nvinfo : EIATTR_KPARAM_INFO
	.align		4
.L_161:
        /*0038*/ 	.byte	0x04, 0x17
        /*003a*/ 	.short	(.L_163 - .L_162)
.L_162:
        /*003c*/ 	.word	0x00000000
        /*0040*/ 	.short	0x0005
        /*0042*/ 	.short	0x0c68
        /*0044*/ 	.byte	0x00, 0xf5, 0x21, 0x00


	//----- nvinfo : EIATTR_KPARAM_INFO
	.align		4
.L_163:
        /*0048*/ 	.byte	0x04, 0x17
        /*004a*/ 	.short	(.L_165 - .L_164)
.L_164:
        /*004c*/ 	.word	0x00000000
        /*0050*/ 	.short	0x0004
        /*0052*/ 	.short	0x0c60
        /*0054*/ 	.byte	0x00, 0xf5, 0x21, 0x00


	//----- nvinfo : EIATTR_KPARAM_INFO
	.align		4
.L_165:
        /*0058*/ 	.byte	0x04, 0x17
        /*005a*/ 	.short	(.L_167 - .L_166)
.L_166:
        /*005c*/ 	.word	0x00000000
        /*0060*/ 	.short	0x0003
        /*0062*/ 	.short	0x0c58
        /*0064*/ 	.byte	0x00, 0xf0, 0x05, 0x00


	//----- nvinfo : EIATTR_KPARAM_INFO
	.align		4
.L_167:
        /*0068*/ 	.byte	0x04, 0x17
        /*006a*/ 	.short	(.L_169 - .L_168)
.L_168:
        /*006c*/ 	.word	0x00000000
        /*0070*/ 	.short	0x0002
        /*0072*/ 	.short	0x0010
        /*0074*/ 	.byte	0x00, 0xf0, 0x21, 0x31


	//----- nvinfo : EIATTR_KPARAM_INFO
	.align		4
.L_169:
        /*0078*/ 	.byte	0x04, 0x17
        /*007a*/ 	.short	(.L_171 - .L_170)
.L_170:
        /*007c*/ 	.word	0x00000000
        /*0080*/ 	.short	0x0001
        /*0082*/ 	.short	0x0008
        /*0084*/ 	.byte	0x00, 0xf5, 0x21, 0x00


	//----- nvinfo : EIATTR_KPARAM_INFO
	.align		4
.L_171:
        /*0088*/ 	.byte	0x04, 0x17
        /*008a*/ 	.short	(.L_173 - .L_172)
.L_172:
        /*008c*/ 	.word	0x00000000
        /*0090*/ 	.short	0x0000
        /*0092*/ 	.short	0x0000
        /*0094*/ 	.byte	0x00, 0xf0, 0x21, 0x00


	//----- nvinfo : EIATTR_SPARSE_MMA_MASK
	.align		4
.L_173:
        /*0098*/ 	.byte	0x03, 0x50
        /*009a*/ 	.short	0x0000


	//----- nvinfo : EIATTR_MAXREG_COUNT
	.align		4
        /*009c*/ 	.byte	0x03, 0x1b
        /*009e*/ 	.short	0x00ff


	//----- nvinfo : EIATTR_NUM_BARRIERS
	.align		4
        /*00a0*/ 	.byte	0x02, 0x4c
        /*00a2*/ 	.byte	0x01
	.zero		1


	//----- nvinfo : EIATTR_MERCURY_ISA_VERSION
	.align		4
        /*00a4*/ 	.byte	0x03, 0x5f
        /*00a6*/ 	.short	0x0101


	//----- nvinfo : EIATTR_COOP_GROUP_MASK_REGIDS
	.align		4
        /*00a8*/ 	.byte	0x04, 0x29
        /*00aa*/ 	.short	(.L_175 - .L_174)


	//   ....[0]....
.L_174:
        /*00ac*/ 	.word	0xffffffff


	//   ....[1]....
        /*00b0*/ 	.word	0xffffffff


	//   ....[2]....
        /*00b4*/ 	.word	0xffffffff


	//   ....[3]....
        /*00b8*/ 	.word	0xffffffff


	//   ....[4]....
        /*00bc*/ 	.word	0xffffffff


	//   ....[5]....
        /*00c0*/ 	.word	0x05000008


	//   ....[6]....
        /*00c4*/ 	.word	0x05000008


	//   ....[7]....
        /*00c8*/ 	.word	0x05000008


	//   ....[8]....
        /*00cc*/ 	.word	0x05000008


	//   ....[9]....
        /*00d0*/ 	.word	0x05000008


	//----- nvinfo : EIATTR_COOP_GROUP_INSTR_OFFSETS
	.align		4
.L_175:
        /*00d4*/ 	.byte	0x04, 0x28
        /*00d6*/ 	.short	(.L_177 - .L_176)


	//   ....[0]....
.L_176:
        /*00d8*/ 	.word	0x000010c0


	//   ....[1]....
        /*00dc*/ 	.word	0x000010e0


	//   ....[2]....
        /*00e0*/ 	.word	0x00001100


	//   ....[3]....
        /*00e4*/ 	.word	0x00001120


	//   ....[4]....
        /*00e8*/ 	.word	0x00001140


	//   ....[5]....
        /*00ec*/ 	.word	0x00001340


	//   ....[6]....
        /*00f0*/ 	.word	0x000013b0


	//   ....[7]....
        /*00f4*/ 	.word	0x00001420


	//   ....[8]....
        /*00f8*/ 	.word	0x00001490


	//   ....[9]....
        /*00fc*/ 	.word	0x00001500


	//----- nvinfo : EIATTR_VRC_CTA_INIT_COUNT
	.align		4
.L_177:
        /*0100*/ 	.byte	0x02, 0x4a
	.zero		1
	.zero		1


	//----- nvinfo : EIATTR_EXIT_INSTR_OFFSETS
	.align		4
        /*0104*/ 	.byte	0x04, 0x1c
        /*0106*/ 	.short	(.L_179 - .L_178)


	//   ....[0]....
.L_178:
        /*0108*/ 	.word	0x00001190


	//   ....[1]....
        /*010c*/ 	.word	0x00001260


	//   ....[2]....
        /*0110*/ 	.word	0x000012f0


	//----- nvinfo : EIATTR_CRS_STACK_SIZE
	.align		4
.L_179:
        /*0114*/ 	.byte	0x04, 0x1e
        /*0116*/ 	.short	(.L_181 - .L_180)
.L_180:
        /*0118*/ 	.word	0x00000000


	//----- nvinfo : EIATTR_CBANK_PARAM_SIZE
	.align		4
.L_181:
        /*011c*/ 	.byte	0x03, 0x19
        /*011e*/ 	.short	0x0c7c


	//----- nvinfo : EIATTR_PARAM_CBANK
	.align		4
        /*0120*/ 	.byte	0x04, 0x0a
        /*0122*/ 	.short	(.L_183 - .L_182)
	.align		4
.L_182:
        /*0124*/ 	.word	index@(.nv.constant0._Z25multi_tensor_apply_kernelI18TensorListMetadataILi2EE18L2NormScaleFunctorIffEJPfS4_fbiEEvlPViT_T0_DpT1_)
        /*0128*/ 	.short	0x0380
        /*012a*/ 	.short	0x0c7c


	//----- nvinfo : EIATTR_SW_WAR
	.align		4
.L_183:
        /*012c*/ 	.byte	0x04, 0x36
        /*012e*/ 	.short	(.L_185 - .L_184)
.L_184:
        /*0130*/ 	.word	0x00000008
.L_185:


//--------------------- .nv.info._Z10cleanup_v3PfS_S_S_bi --------------------------
	.section	.nv.info._Z10cleanup_v3PfS_S_S_bi,"",@"SHT_CUDA_INFO"
	.sectionflags	@""
	.align	4


	//----- nvinfo : EIATTR_CUDA_API_VERSION
	.align		4
        /*0000*/ 	.byte	0x04, 0x37
        /*0002*/ 	.short	(.L_187 - .L_186)
.L_186:
        /*0004*/ 	.word	0x00000082


	//----- nvinfo : EIATTR_KPARAM_INFO
	.align		4
.L_187:
        /*0008*/ 	.byte	0x04, 0x17
        /*000a*/ 	.short	(.L_189 - .L_188)
.L_188:
        /*000c*/ 	.word	0x00000000
        /*0010*/ 	.short	0x0005
        /*0012*/ 	.short	0x0024
        /*0014*/ 	.byte	0x00, 0xf0, 0x11, 0x00


	//----- nvinfo : EIATTR_KPARAM_INFO
	.align		4
.L_189:
        /*0018*/ 	.byte	0x04, 0x17
        /*001a*/ 	.short	(.L_191 - .L_190)
.L_190:
        /*001c*/ 	.word	0x00000000
        /*0020*/ 	.short	0x0004
        /*0022*/ 	.short	0x0020
        /*0024*/ 	.byte	0x00, 0xf0, 0x05, 0x00


	//----- nvinfo : EIATTR_KPARAM_INFO
	.align		4
.L_191:
        /*0028*/ 	.byte	0x04, 0x17
        /*002a*/ 	.short	(.L_193 - .L_192)
.L_192:
        /*002c*/ 	.word	0x00000000
        /*0030*/ 	.short	0x0003
        /*0032*/ 	.short	0x0018
        /*0034*/ 	.byte	0x00, 0xf5, 0x21, 0x00


	//----- nvinfo : EIATTR_KPARAM_INFO
	.align		4
.L_193:
        /*0038*/ 	.byte	0x04, 0x17
        /*003a*/ 	.short	(.L_195 - .L_194)
.L_194:
        /*003c*/ 	.word	0x00000000
        /*0040*/ 	.short	0x0002
        /*0042*/ 	.short	0x0010
        /*0044*/ 	.byte	0x00, 0xf5, 0x21, 0x00


	//----- nvinfo : EIATTR_KPARAM_INFO
	.align		4
.L_195:
        /*0048*/ 	.byte	0x04, 0x17
        /*004a*/ 	.short	(.L_197 - .L_196)
.L_196:
        /*004c*/ 	.word	0x00000000
        /*0050*/ 	.short	0x0001
        /*0052*/ 	.short	0x0008
        /*0054*/ 	.byte	0x00, 0xf5, 0x21, 0x00


	//----- nvinfo : EIATTR_KPARAM_INFO
	.align		4
.L_197:
        /*0058*/ 	.byte	0x04, 0x17
        /*005a*/ 	.short	(.L_199 - .L_198)
.L_198:
        /*005c*/ 	.word	0x00000000
        /*0060*/ 	.short	0x0000
        /*0062*/ 	.short	0x0000
        /*0064*/ 	.byte	0x00, 0xf5, 0x21, 0x00


	//----- nvinfo : EIATTR_SPARSE_MMA_MASK
	.align		4
.L_199:
        /*0068*/ 	.byte	0x03, 0x50
        /*006a*/ 	.short	0x0000


	//----- nvinfo : EIATTR_MAXREG_COUNT
	.align		4
        /*006c*/ 	.byte	0x03, 0x1b
        /*006e*/ 	.short	0x00ff


	//----- nvinfo : EIATTR_NUM_BARRIERS
	.align		4
        /*0070*/ 	.byte	0x02, 0x4c
        /*0072*/ 	.byte	0x01
	.zero		1


	//----- nvinfo : EIATTR_MERCURY_ISA_VERSION
	.align		4
        /*0074*/ 	.byte	0x03, 0x5f
        /*0076*/ 	.short	0x0101


	//----- nvinfo : EIATTR_COOP_GROUP_MASK_REGIDS
	.align		4
        /*0078*/ 	.byte	0x04, 0x29
        /*007a*/ 	.short	(.L_201 - .L_200)


	//   ....[0]....
.L_200:
        /*007c*/ 	.word	0xffffffff


	//   ....[1]....
        /*0080*/ 	.word	0xffffffff


	//   ....[2]....
        /*0084*/ 	.word	0xffffffff


	//   ....[3]....
        /*0088*/ 	.word	0xffffffff


	//   ....[4]....
        /*008c*/ 	.word	0xffffffff


	//   ....[5]....
        /*0090*/ 	.word	0xffffffff


	//   ....[6]....
        /*0094*/ 	.word	0xffffffff


	//   ....[7]....
        /*0098*/ 	.word	0xffffffff


	//   ....[8]....
        /*009c*/ 	.word	0xffffffff


	//   ....[9]....
        /*00a0*/ 	.word	0xffffffff


	//   ....[10]....
        /*00a4*/ 	.word	0x05000009


	//   ....[11]....
        /*00a8*/ 	.word	0x05000009


	//   ....[12]....
        /*00ac*/ 	.word	0x05000009


	//   ....[13]....
        /*00b0*/ 	.word	0x05000009


	//   ....[14]....
        /*00b4*/ 	.word	0x05000009


	//   ....[15]....
        /*00b8*/ 	.word	0x05000009


	//   ....[16]....
        /*00bc*/ 	.word	0x05000009


	//   ....[17]....
        /*00c0*/ 	.word	0x05000009


	//   ....[18]....
        /*00c4*/ 	.word	0x05000009


	//   ....[19]....
        /*00c8*/ 	.word	0x05000009


	//----- nvinfo : EIATTR_COOP_GROUP_INSTR_OFFSETS
	.align		4
.L_201:
        /*00cc*/ 	.byte	0x04, 0x28
        /*00ce*/ 	.short	(.L_203 - .L_202)


	//   ....[0]....
.L_202:
        /*00d0*/ 	.word	0x00000ab0


	//   ....[1]....
        /*00d4*/ 	.word	0x00000ad0


	//   ....[2]....
        /*00d8*/ 	.word	0x00000af0


	//   ....[3]....
        /*00dc*/ 	.word	0x00000b10


	//   ....[4]....
        /*00e0*/ 	.word	0x00000b30


	//   ....[5]....
        /*00e4*/ 	.word	0x00001740


	//   ....[6]....
        /*00e8*/ 	.word	0x00001760


	//   ....[7]....
        /*00ec*/ 	.word	0x00001780


	//   ....[8]....
        /*00f0*/ 	.word	0x000017a0


	//   ....[9]....
        /*00f4*/ 	.word	0x000017c0


	//   ....[10]....
        /*00f8*/ 	.word	0x000018b0


	//   ....[11]....
        /*00fc*/ 	.word	0x00001920


	//   ....[12]....
        /*0100*/ 	.word	0x00001990


	//   ....[13]....
        /*0104*/ 	.word	0x00001a00


	//   ....[14]....
        /*0108*/ 	.word	0x00001a70


	//   ....[15]....
        /*010c*/ 	.word	0x00001ae0


	//   ....[16]....
        /*0110*/ 	.word	0x00001b50


	//   ....[17]....
        /*0114*/ 	.word	0x00001bc0


	//   ....[18]....
        /*0118*/ 	.word	0x00001c30


	//   ....[19]....
        /*011c*/ 	.word	0x00001ca0


	//----- nvinfo : EIATTR_VRC_CTA_INIT_COUNT
	.align		4
.L_203:
        /*0120*/ 	.byte	0x02, 0x4a
	.zero		1
	.zero		1


	//----- nvinfo : EIATTR_EXIT_INSTR_OFFSETS
	.align		4
        /*0124*/ 	.byte	0x04, 0x1c
        /*0126*/ 	.short	(.L_205 - .L_204)


	//   ....[0]....
.L_204:
        /*0128*/ 	.word	0x00000be0


	//   ....[1]....
        /*012c*/ 	.word	0x00001810


	//   ....[2]....
        /*0130*/ 	.word	0x00001860


	//----- nvinfo : EIATTR_CRS_STACK_SIZE
	.align		4
.L_205:
        /*0134*/ 	.byte	0x04, 0x1e
        /*0136*/ 	.short	(.L_207 - .L_206)
.L_206:
        /*0138*/ 	.word	0x00000000


	//----- nvinfo : EIATTR_CBANK_PARAM_SIZE
	.align		4
.L_207:
        /*013c*/ 	.byte	0x03, 0x19
        /*013e*/ 	.short	0x0028


	//----- nvinfo : EIATTR_PARAM_CBANK
	.align		4
        /*0140*/ 	.byte	0x04, 0x0a
        /*0142*/ 	.short	(.L_209 - .L_208)
	.align		4
.L_208:
        /*0144*/ 	.word	index@(.nv.constant0._Z10cleanup_v3PfS_S_S_bi)
        /*0148*/ 	.short	0x0380
        /*014a*/ 	.short	0x0028


	//----- nvinfo : EIATTR_SW_WAR
	.align		4
.L_209:
        /*014c*/ 	.byte	0x04, 0x36
        /*014e*/ 	.short	(.L_211 - .L_210)
.L_210:
        /*0150*/ 	.word	0x00000008
.L_211:


//--------------------- .nv.callgraph             --------------------------
	.section	.nv.callgraph,"",@"SHT_CUDA_CALLGRAPH"
	.align	4
	.sectionentsize	8
	.align		4
        /*0000*/ 	.word	0x00000000
	.align		4
        /*0004*/ 	.word	0xffffffff
	.align		4
        /*0008*/ 	.word	0x00000000
	.align		4
        /*000c*/ 	.word	0xfffffffe
	.align		4
        /*0010*/ 	.word	0x00000000
	.align		4
        /*0014*/ 	.word	0xfffffffd
	.align		4
        /*0018*/ 	.word	0x00000000
	.align		4
        /*001c*/ 	.word	0xfffffffc


//--------------------- .nv.constant4             --------------------------
	.section	.nv.constant4,"a",@progbits
	.align	8
	.align		8
.nv.constant4:
        /*0000*/ 	.dword	_ZN66_INTERNAL_d578279a_35_multi_tensor_l2norm_scale_kernel_cu_018dad974cuda3std3__45__cpo5beginE
	.align		8
        /*0008*/ 	.dword	_ZN66_INTERNAL_d578279a_35_multi_tensor_l2norm_scale_kernel_cu_018dad974cuda3std3__45__cpo3endE
	.align		8
        /*0010*/ 	.dword	_ZN66_INTERNAL_d578279a_35_multi_tensor_l2norm_scale_kernel_cu_018dad974cuda3std3__45__cpo6cbeginE
	.align		8
        /*0018*/ 	.dword	_ZN66_INTERNAL_d578279a_35_multi_tensor_l2norm_scale_kernel_cu_018dad974cuda3std3__45__cpo4cendE
	.align		8
        /*0020*/ 	.dword	_ZN66_INTERNAL_d578279a_35_multi_tensor_l2norm_scale_kernel_cu_018dad974cuda3std3__45__cpo6rbeginE
	.align		8
        /*0028*/ 	.dword	_ZN66_INTERNAL_d578279a_35_multi_tensor_l2norm_scale_kernel_cu_018dad974cuda3std3__45__cpo4rendE
	.align		8
        /*0030*/ 	.dword	_ZN66_INTERNAL_d578279a_35_multi_tensor_l2norm_scale_kernel_cu_018dad974cuda3std3__45__cpo7crbeginE
	.align		8
        /*0038*/ 	.dword	_ZN66_INTERNAL_d578279a_35_multi_tensor_l2norm_scale_kernel_cu_018dad974cuda3std3__45__cpo5crendE
	.align		8
        /*0040*/ 	.dword	_ZN66_INTERNAL_d578279a_35_multi_tensor_l2norm_scale_kernel_cu_018dad974cuda3std3__468_GLOBAL__N__d578279a_35_multi_tensor_l2norm_scale_kernel_cu_018dad976ignoreE
	.align		8
        /*0048*/ 	.dword	_ZN66_INTERNAL_d578279a_35_multi_tensor_l2norm_scale_kernel_cu_018dad974cuda3std3__419piecewise_constructE
	.align		8
        /*0050*/ 	.dword	_ZN66_INTERNAL_d578279a_35_multi_tensor_l2norm_scale_kernel_cu_018dad974cuda3std3__48in_placeE
	.align		8
        /*0058*/ 	.dword	_ZN66_INTERNAL_d578279a_35_multi_tensor_l2norm_scale_kernel_cu_018dad974cuda3std3__420unreachable_sentinelE
	.align		8
        /*0060*/ 	.dword	_ZN66_INTERNAL_d578279a_35_multi_tensor_l2norm_scale_kernel_cu_018dad974cuda3std6ranges3__45__cpo4swapE
	.align		8
        /*0068*/ 	.dword	_ZN66_INTERNAL_d578279a_35_multi_tensor_l2norm_scale_kernel_cu_018dad974cuda3std6ranges3__45__cpo9iter_moveE
	.align		8
        /*0070*/ 	.dword	_ZN66_INTERNAL_d578279a_35_multi_tensor_l2norm_scale_kernel_cu_018dad974cuda3std6ranges3__45__cpo5beginE
	.align		8
        /*0078*/ 	.dword	_ZN66_INTERNAL_d578279a_35_multi_tensor_l2norm_scale_kernel_cu_018dad974cuda3std6ranges3__45__cpo3endE
	.align		8
        /*0080*/ 	.dword	_ZN66_INTERNAL_d578279a_35_multi_tensor_l2norm_scale_kernel_cu_018dad974cuda3std6ranges3__45__cpo6cbeginE
	.align		8
        /*0088*/ 	.dword	_ZN66_INTERNAL_d578279a_35_multi_tensor_l2norm_scale_kernel_cu_018dad974cuda3std6ranges3__45__cpo4cendE
	.align		8
        /*0090*/ 	.dword	_ZN66_INTERNAL_d578279a_35_multi_tensor_l2norm_scale_kernel_cu_018dad974cuda3std6ranges3__45__cpo7advanceE
	.align		8
        /*0098*/ 	.dword	_ZN66_INTERNAL_d578279a_35_multi_tensor_l2norm_scale_kernel_cu_018dad974cuda3std6ranges3__45__cpo9iter_swapE
	.align		8
        /*00a0*/ 	.dword	_ZN66_INTERNAL_d578279a_35_multi_tensor_l2norm_scale_kernel_cu_018dad974cuda3std6ranges3__45__cpo4nextE
	.align		8
        /*00a8*/ 	.dword	_ZN66_INTERNAL_d578279a_35_multi_tensor_l2norm_scale_kernel_cu_018dad974cuda3std6ranges3__45__cpo4prevE
	.align		8
        /*00b0*/ 	.dword	_ZN66_INTERNAL_d578279a_35_multi_tensor_l2norm_scale_kernel_cu_018dad974cuda3std6ranges3__45__cpo4dataE
	.align		8
        /*00b8*/ 	.dword	_ZN66_INTERNAL_d578279a_35_multi_tensor_l2norm_scale_kernel_cu_018dad974cuda3std6ranges3__45__cpo5cdataE
	.align		8
        /*00c0*/ 	.dword	_ZN66_INTERNAL_d578279a_35_multi_tensor_l2norm_scale_kernel_cu_018dad974cuda3std6ranges3__45__cpo4sizeE
	.align		8
        /*00c8*/ 	.dword	_ZN66_INTERNAL_d578279a_35_multi_tensor_l2norm_scale_kernel_cu_018dad974cuda3std6ranges3__45__cpo5ssizeE
	.align		8
        /*00d0*/ 	.dword	_ZN66_INTERNAL_d578279a_35_multi_tensor_l2norm_scale_kernel_cu_018dad974cuda3std6ranges3__45__cpo8distanceE
	.align		8
        /*00d8*/ 	.dword	_ZN66_INTERNAL_d578279a_35_multi_tensor_l2norm_scale_kernel_cu_018dad976thrust24THRUST_300001_SM_1030_NS6system6detail10sequential3seqE


//--------------------- .text._Z25multi_tensor_apply_kernelI18TensorListMetadataILi2EE18L2NormScaleFunctorIN3c104HalfES4_EJPfS6_fbiEEvlPViT_T0_DpT1_ --------------------------
	.section	.text._Z25multi_tensor_apply_kernelI18TensorListMetadataILi2EE18L2NormScaleFunctorIN3c104HalfES4_EJPfS6_fbiEEvlPViT_T0_DpT1_,"ax",@progbits
	.align	128
        .global         _Z25multi_tensor_apply_kernelI18TensorListMetadataILi2EE18L2NormScaleFunctorIN3c104HalfES4_EJPfS6_fbiEEvlPViT_T0_DpT1_
        .type           _Z25multi_tensor_apply_kernelI18TensorListMetadataILi2EE18L2NormScaleFunctorIN3c104HalfES4_EJPfS6_fbiEEvlPViT_T0_DpT1_,@function
        .size           _Z25multi_tensor_apply_kernelI18TensorListMetadataILi2EE18L2NormScaleFunctorIN3c104HalfES4_EJPfS6_fbiEEvlPViT_T0_DpT1_,(.L_x_83 - _Z25multi_tensor_apply_kernelI18TensorListMetadataILi2EE18L2NormScaleFunctorIN3c104HalfES4_EJPfS6_fbiEEvlPViT_T0_DpT1_)
        .other          _Z25multi_tensor_apply_kernelI18TensorListMetadataILi2EE18L2NormScaleFunctorIN3c104HalfES4_EJPfS6_fbiEEvlPViT_T0_DpT1_,@"STO_CUDA_ENTRY STV_DEFAULT"
_Z25multi_tensor_apply_kernelI18TensorListMetadataILi2EE18L2NormScaleFunctorIN3c104HalfES4_EJPfS6_fbiEEvlPViT_T0_DpT1_:
.text._Z25multi_tensor_apply_kernelI18TensorListMetadataILi2EE18L2NormScaleFunctorIN3c104HalfES4_EJPfS6_fbiEEvlPViT_T0_DpT1_:
[----:B------:R-:W-:Y:S01]  /*0000*/  LDC R1, c[0x0][0x37c] ;  /* 0x0000df00ff017b82 */ /* 0x000fe20000000800 */
[----:B------:R-:W0:Y:S01]  /*0010*/  S2R R0, SR_CTAID.X ;  /* 0x0000000000007919 */ /* 0x000e220000002500 */
[----:B------:R-:W-:-:S06]  /*0020*/  IMAD.MOV.U32 R5, RZ, RZ, 0x10 ;  /* 0x00000010ff057424 */ /* 0x000fcc00078e00ff */
[----:B------:R-:W1:Y:S01]  /*0030*/  LDC R9, c[0x0][0x380] ;  /* 0x0000e000ff097b82 */ /* 0x000e620000000800 */
[----:B------:R-:W2:Y:S07]  /*0040*/  LDCU.64 UR6, c[0x0][0x358] ;  /* 0x00006b00ff0677ac */ /* 0x000eae0008000a00 */
[----:B0-----:R-:W0:Y:S01]  /*0050*/  LDC.U8 R2, c[0x0][R0+0x990] ;  /* 0x0002640000027b82 */ /* 0x001e220000000000 */
[----:B------:R-:W-:-:S04]  /*0060*/  VIADD R3, R0, 0x10 ;  /* 0x0000001000037836 */ /* 0x000fc80000000000 */
[----:B------:R-:W-:Y:S01]  /*0070*/  IMAD R3, R0, 0x3, R3 ;  /* 0x0000000300037824 */ /* 0x000fe200078e0203 */
[----:B0-----:R-:W-:-:S03]  /*0080*/  LEA R4, R2, R5, 0x3 ;  /* 0x0000000502047211 */ /* 0x001fc600078e18ff */
[----:B------:R0:W1:Y:S08]  /*0090*/  LDC R2, c[0x0][R3+0xac0] ;  /* 0x0002b00003027b82 */ /* 0x0000700000000800 */
[----:B------:R-:W3:Y:S01]  /*00a0*/  LDC.64 R10, c[0x0][R4+0x380] ;  /* 0x0000e000040a7b82 */ /* 0x000ee20000000a00 */
[----:B0-----:R-:W-:-:S07]  /*00b0*/  IMAD.MOV.U32 R3, RZ, RZ, RZ ;  /* 0x000000ffff037224 */ /* 0x001fce00078e00ff */
[----:B------:R-:W0:Y:S08]  /*00c0*/  LDC R5, c[0x0][R4+0x780] ;  /* 0x0001e00004057b82 */ /* 0x000e300000000800 */
[----:B------:R-:W4:Y:S01]  /*00d0*/  LDC.64 R12, c[0x0][R4+0x580] ;  /* 0x00016000040c7b82 */ /* 0x000f220000000a00 */
[----:B-1----:R-:W-:-:S04]  /*00e0*/  IMAD R7, R2, R9, RZ ;  /* 0x0000000902077224 */ /* 0x002fc800078e02ff */
[----:B---3--:R-:W-:-:S03]  /*00f0*/  IMAD.WIDE R10, R7, 0x2, R10 ;  /* 0x00000002070a7825 */ /* 0x008fc600078e020a */
[----:B------:R-:W-:Y:S01]  /*0100*/  LOP3.LUT P1, RZ, R10, 0x7, RZ, 0xc0, !PT ;  /* 0x000000070aff7812 */ /* 0x000fe2000782c0ff */
[----:B0-----:R-:W-:-:S05]  /*0110*/  IMAD.IADD R16, R5, 0x1, -R7 ;  /* 0x0000000105107824 */ /* 0x001fca00078e0a07 */
[----:B------:R-:W-:Y:S01]  /*0120*/  LOP3.LUT P0, RZ, R16, 0x3, R9, 0xc8, !PT ;  /* 0x0000000310ff7812 */ /* 0x000fe2000780c809 */
[----:B----4-:R-:W-:-:S03]  /*0130*/  IMAD.WIDE R12, R7, 0x2, R12 ;  /* 0x00000002070c7825 */ /* 0x010fc600078e020c */
[----:B------:R-:W-:-:S04]  /*0140*/  LOP3.LUT P2, RZ, R12, 0x7, RZ, 0xc0, !PT ;  /* 0x000000070cff7812 */ /* 0x000fc8000784c0ff */
[----:B------:R-:W-:-:S13]  /*0150*/  PLOP3.LUT P0, PT, P2, P0, P1, 0x1, 0x0 ;  /* 0x000000000000781c */ /* 0x000fda0001700011 */
[----:B--2---:R-:W-:Y:S05]  /*0160*/  @P0 BRA `(.L_x_0) ;  /* 0x0000000400040947 */ /* 0x004fea0003800000 */
[----:B------:R-:W-:Y:S01]  /*0170*/  VIMNMX R4, PT, PT, R16, R9, PT ;  /* 0x0000000910047248 */ /* 0x000fe20003fe0100 */
[----:B------:R-:W-:-:S03]  /*0180*/  HFMA2 R6, -RZ, RZ, 0, 0 ;  /* 0x00000000ff067431 */ /* 0x000fc600000001ff */
[----:B------:R-:W-:Y:S02]  /*0190*/  ISETP.GE.AND P0, PT, R4, 0x1, PT ;  /* 0x000000010400780c */ /* 0x000fe40003f06270 */
[----:B------:R-:W-:-:S11]  /*01a0*/  CS2R R4, SRZ ;  /* 0x0000000000047805 */ /* 0x000fd6000001ff00 */
[----:B------:R-:W-:Y:S05]  /*01b0*/  @!P0 BRA `(.L_x_1) ;  /* 0x0000000400a48947 */ /* 0x000fea0003800000 */
[----:B------:R-:W0:Y:S01]  /*01c0*/  S2R R22, SR_TID.X ;  /* 0x0000000000167919 */ /* 0x000e220000002100 */
[----:B------:R-:W-:Y:S01]  /*01d0*/  VIMNMX.U32 R7, PT, PT, R16, R9, PT ;  /* 0x0000000910077248 */ /* 0x000fe20003fe0000 */
[----:B------:R-:W-:Y:S01]  /*01e0*/  IMAD.MOV.U32 R3, RZ, RZ, RZ ;  /* 0x000000ffff037224 */ /* 0x000fe200078e00ff */
[----:B------:R-:W-:Y:S01]  /*01f0*/  CS2R R4, SRZ ;  /* 0x0000000000047805 */ /* 0x000fe2000001ff00 */
[----:B------:R-:W-:Y:S01]  /*0200*/  IMAD.MOV.U32 R6, RZ, RZ, RZ ;  /* 0x000000ffff067224 */ /* 0x000fe200078e00ff */
[----:B------:R-:W1:Y:S01]  /*0210*/  LDCU UR5, c[0x0][0x360] ;  /* 0x00006c00ff0577ac */ /* 0x000e620008000800 */
[----:B------:R-:W2:Y:S01]  /*0220*/  LDCU UR8, c[0x0][0xff0] ;  /* 0x0001fe00ff0877ac */ /* 0x000ea20008000800 */
[----:B------:R-:W-:-:S05]  /*0230*/  UMOV UR4, URZ ;  /* 0x000000ff00047c82 */ /* 0x000fca0008000000 */
.L_x_2:
[----:B0-----:R-:W-:Y:S02]  /*0240*/  IADD3 R26, PT, PT, R22, UR4, RZ ;  /* 0x00000004161a7c10 */ /* 0x001fe4000fffe0ff */
[----:B------:R-:W-:Y:S02]  /*0250*/  PRMT R8, RZ, 0x7610, R8 ;  /* 0x00007610ff087816 */ /* 0x000fe40000000008 */
[C---:B------:R-:W-:Y:S01]  /*0260*/  ISETP.GE.AND P0, PT, R26.reuse, R7, PT ;  /* 0x000000071a00720c */ /* 0x040fe20003f06270 */
[----:B-1----:R-:W-:-:S05]  /*0270*/  VIADD R29, R26, UR5 ;  /* 0x000000051a1d7c36 */ /* 0x002fca0008000000 */
[C---:B------:R-:W-:Y:S02]  /*0280*/  IADD3 R27, PT, PT, R29.reuse, UR5, RZ ;  /* 0x000000051d1b7c10 */ /* 0x040fe4000fffe0ff */
[-C--:B------:R-:W-:Y:S02]  /*0290*/  ISETP.GE.AND P3, PT, R29, R7.reuse, PT ;  /* 0x000000071d00720c */ /* 0x080fe40003f66270 */
[C---:B------:R-:W-:Y:S01]  /*02a0*/  ISETP.GE.AND P4, PT, R27.reuse, R7, PT ;  /* 0x000000071b00720c */ /* 0x040fe20003f86270 */
[----:B------:R-:W-:Y:S02]  /*02b0*/  VIADD R23, R27, UR5 ;  /* 0x000000051b177c36 */ /* 0x000fe40008000000 */
[----:B------:R-:W-:-:S03]  /*02c0*/  @!P0 IMAD.WIDE R24, R26, 0x2, R10 ;  /* 0x000000021a188825 */ /* 0x000fc600078e020a */
[----:B------:R-:W-:Y:S02]  /*02d0*/  ISETP.GE.AND P1, PT, R23, R7, PT ;  /* 0x000000071700720c */ /* 0x000fe40003f26270 */
[----:B------:R0:W3:Y:S01]  /*02e0*/  @!P0 LDG.E.U16 R8, desc[UR6][R24.64] ;  /* 0x0000000618088981 */ /* 0x0000e2000c1e1500 */
[----:B------:R-:W-:Y:S02]  /*02f0*/  PRMT R21, RZ, 0x7610, R21 ;  /* 0x00007610ff157816 */ /* 0x000fe40000000015 */
[----:B------:R-:W-:Y:S01]  /*0300*/  PRMT R9, RZ, 0x7610, R9 ;  /* 0x00007610ff097816 */ /* 0x000fe20000000009 */
[----:B------:R-:W-:Y:S01]  /*0310*/  @!P3 IMAD.WIDE R14, R29, 0x2, R10 ;  /* 0x000000021d0eb825 */ /* 0x000fe200078e020a */
[----:B------:R-:W-:-:S03]  /*0320*/  PRMT R20, RZ, 0x7610, R20 ;  /* 0x00007610ff147816 */ /* 0x000fc60000000014 */
[--C-:B------:R-:W-:Y:S01]  /*0330*/  @!P4 IMAD.WIDE R16, R27, 0x2, R10.reuse ;  /* 0x000000021b10c825 */ /* 0x100fe200078e020a */
[----:B------:R-:W4:Y:S03]  /*0340*/  @!P3 LDG.E.U16 R21, desc[UR6][R14.64] ;  /* 0x000000060e15b981 */ /* 0x000f26000c1e1500 */
[----:B------:R-:W-:Y:S01]  /*0350*/  @!P1 IMAD.WIDE R18, R23, 0x2, R10 ;  /* 0x0000000217129825 */ /* 0x000fe200078e020a */
[----:B------:R-:W5:Y:S04]  /*0360*/  @!P4 LDG.E.U16 R20, desc[UR6][R16.64] ;  /* 0x000000061014c981 */ /* 0x000f68000c1e1500 */
[----:B------:R1:W5:Y:S01]  /*0370*/  @!P1 LDG.E.U16 R9, desc[UR6][R18.64] ;  /* 0x0000000612099981 */ /* 0x000362000c1e1500 */
[----:B0-----:R-:W-:Y:S01]  /*0380*/  @!P0 IMAD.WIDE R24, R26, 0x2, R12 ;  /* 0x000000021a188825 */ /* 0x001fe200078e020c */
[----:B------:R-:W-:-:S03]  /*0390*/  ULEA UR4, UR5, UR4, 0x2 ;  /* 0x0000000405047291 */ /* 0x000fc6000f8e10ff */
[----:B-1----:R-:W-:-:S03]  /*03a0*/  @!P1 IMAD.WIDE R18, R23, 0x2, R12 ;  /* 0x0000000217129825 */ /* 0x002fc600078e020c */
[----:B------:R-:W-:Y:S01]  /*03b0*/  ISETP.LE.AND P2, PT, R7, UR4, PT ;  /* 0x0000000407007c0c */ /* 0x000fe2000bf43270 */
[----:B---3--:R-:W-:-:S05]  /*03c0*/  HADD2.F32 R28, -RZ, R8.H0_H0 ;  /* 0x20000008ff1c7230 */ /* 0x008fca0000004100 */
[----:B--2---:R-:W-:-:S05]  /*03d0*/  FMUL.FTZ R28, R28, UR8 ;  /* 0x000000081c1c7c20 */ /* 0x004fca0008410000 */
[----:B------:R-:W-:Y:S01]  /*03e0*/  F2FP.F16.F32.PACK_AB R17, RZ, R28 ;  /* 0x0000001cff11723e */ /* 0x000fe200000000ff */
[----:B----4-:R-:W-:Y:S02]  /*03f0*/  HADD2.F32 R28, -RZ, R21.H0_H0 ;  /* 0x20000015ff1c7230 */ /* 0x010fe40000004100 */
[----:B-----5:R-:W-:Y:S02]  /*0400*/  HADD2.F32 R14, -RZ, R20.H0_H0 ;  /* 0x20000014ff0e7230 */ /* 0x020fe40000004100 */
[----:B------:R-:W-:Y:S02]  /*0410*/  HADD2.F32 R15, -RZ, R9.H0_H0 ;  /* 0x20000009ff0f7230 */ /* 0x000fe40000004100 */
[----:B------:R-:W-:Y:S01]  /*0420*/  FMUL.FTZ R28, R28, UR8 ;  /* 0x000000081c1c7c20 */ /* 0x000fe20008410000 */
[----:B------:R-:W-:Y:S02]  /*0430*/  FMUL.FTZ R26, R14, UR8 ;  /* 0x000000080e1a7c20 */ /* 0x000fe40008410000 */
[----:B------:R-:W-:Y:S01]  /*0440*/  FMUL.FTZ R15, R15, UR8 ;  /* 0x000000080f0f7c20 */ /* 0x000fe20008410000 */
[----:B------:R0:W-:Y:S02]  /*0450*/  @!P0 STG.E.U16 desc[UR6][R24.64], R17 ;  /* 0x0000001118008986 */ /* 0x0001e4000c101506 */
[----:B------:R-:W-:-:S02]  /*0460*/  F2FP.F16.F32.PACK_AB R26, RZ, R26 ;  /* 0x0000001aff1a723e */ /* 0x000fc400000000ff */
[----:B0-----:R-:W-:Y:S02]  /*0470*/  F2FP.F16.F32.PACK_AB R25, RZ, R28 ;  /* 0x0000001cff19723e */ /* 0x001fe400000000ff */
[----:B------:R-:W-:Y:S01]  /*0480*/  F2FP.F16.F32.PACK_AB R28, RZ, R15 ;  /* 0x0000000fff1c723e */ /* 0x000fe200000000ff */
[----:B------:R-:W-:-:S04]  /*0490*/  @!P3 IMAD.WIDE R14, R29, 0x2, R12 ;  /* 0x000000021d0eb825 */ /* 0x000fc800078e020c */
[----:B------:R-:W-:Y:S01]  /*04a0*/  @!P4 IMAD.WIDE R16, R27, 0x2, R12 ;  /* 0x000000021b10c825 */ /* 0x000fe200078e020c */
[----:B------:R3:W-:Y:S04]  /*04b0*/  @!P3 STG.E.U16 desc[UR6][R14.64], R25 ;  /* 0x000000190e00b986 */ /* 0x0007e8000c101506 */
[----:B------:R3:W-:Y:S04]  /*04c0*/  @!P4 STG.E.U16 desc[UR6][R16.64], R26 ;  /* 0x0000001a1000c986 */ /* 0x0007e8000c101506 */
[----:B------:R3:W-:Y:S01]  /*04d0*/  @!P1 STG.E.U16 desc[UR6][R18.64], R28 ;  /* 0x0000001c12009986 */ /* 0x0007e2000c101506 */
[----:B------:R-:W-:-:S02]  /*04e0*/  @!P3 HADD2.F32 R24, -RZ, R21.H0_H0 ;  /* 0x20000015ff18b230 */ /* 0x000fc40000004100 */
[----:B------:R-:W-:Y:S02]  /*04f0*/  @!P0 HADD2.F32 R21, -RZ, R8.H0_H0 ;  /* 0x20000008ff158230 */ /* 0x000fe40000004100 */
[----:B------:R-:W-:Y:S02]  /*0500*/  @!P4 HADD2.F32 R23, -RZ, R20.H0_H0 ;  /* 0x20000014ff17c230 */ /* 0x000fe40000004100 */
[----:B------:R-:W-:Y:S02]  /*0510*/  @!P1 HADD2.F32 R8, -RZ, R9.H0_H0 ;  /* 0x20000009ff089230 */ /* 0x000fe40000004100 */
[----:B------:R-:W-:Y:S01]  /*0520*/  @!P3 FFMA.FTZ R5, R24, R24, R5 ;  /* 0x000000181805b223 */ /* 0x000fe20000010005 */
[----:B------:R-:W-:Y:S01]  /*0530*/  @!P0 FFMA.FTZ R6, R21, R21, R6 ;  /* 0x0000001515068223 */ /* 0x000fe20000010006 */
[----:B------:R-:W-:Y:S01]  /*0540*/  @!P4 FFMA.FTZ R4, R23, R23, R4 ;  /* 0x000000171704c223 */ /* 0x000fe20000010004 */
[----:B------:R-:W-:Y:S01]  /*0550*/  @!P1 FFMA.FTZ R3, R8, R8, R3 ;  /* 0x0000000808039223 */ /* 0x000fe20000010003 */
[----:B---3--:R-:W-:Y:S06]  /*0560*/  @!P2 BRA `(.L_x_2) ;  /* 0xfffffffc0034a947 */ /* 0x008fec000383ffff */
[----:B------:R-:W-:Y:S05]  /*0570*/  BRA `(.L_x_1) ;  /* 0x0000000000b47947 */ /* 0x000fea0003800000 */
.L_x_0:
[----:B------:R-:W0:Y:S01]  /*0580*/  S2R R17, SR_TID.X ;  /* 0x0000000000117919 */ /* 0x000e220000002100 */
[----:B------:R-:W-:Y:S01]  /*0590*/  VIMNMX R5, PT, PT, R16, R9, PT ;  /* 0x0000000910057248 */ /* 0x000fe20003fe0100 */
[----:B------:R-:W1:Y:S01]  /*05a0*/  LDCU UR4, c[0x0][0xff0] ;  /* 0x0001fe00ff0477ac */ /* 0x000e620008000800 */
[----:B------:R-:W-:Y:S01]  /*05b0*/  BSSY.RECONVERGENT B0, `(.L_x_1) ;  /* 0x0000029000007945 */ /* 0x000fe20003800200 */
[----:B------:R-:W-:Y:S01]  /*05c0*/  IMAD.MOV.U32 R6, RZ, RZ, RZ ;  /* 0x000000ffff067224 */ /* 0x000fe200078e00ff */
[----:B0-----:R-:W-:-:S04]  /*05d0*/  SHF.L.U32 R4, R17, 0x2, RZ ;  /* 0x0000000211047819 */ /* 0x001fc800000006ff */
[----:B------:R-:W-:Y:S02]  /*05e0*/  ISETP.GT.AND P0, PT, R5, R4, PT ;  /* 0x000000040500720c */ /* 0x000fe40003f04270 */
[----:B------:R-:W-:-:S11]  /*05f0*/  CS2R R4, SRZ ;  /* 0x0000000000047805 */ /* 0x000fd6000001ff00 */
[----:B-1----:R-:W-:Y:S05]  /*0600*/  @!P0 BRA `(.L_x_3) ;  /* 0x00000000008c8947 */ /* 0x002fea0003800000 */
[----:B------:R-:W0:Y:S01]  /*0610*/  LDC R7, c[0x0][0x360] ;  /* 0x0000d800ff077b82 */ /* 0x000e220000000800 */
[----:B------:R-:W-:Y:S02]  /*0620*/  VIMNMX.U32 R16, PT, PT, R16, R9, PT ;  /* 0x0000000910107248 */ /* 0x000fe40003fe0000 */
[----:B------:R-:W-:Y:S02]  /*0630*/  CS2R R4, SRZ ;  /* 0x0000000000047805 */ /* 0x000fe4000001ff00 */
[----:B------:R-:W-:Y:S01]  /*0640*/  MOV R3, RZ ;  /* 0x000000ff00037202 */ /* 0x000fe20000000f00 */
[----:B------:R-:W-:-:S07]  /*0650*/  IMAD.MOV.U32 R6, RZ, RZ, RZ ;  /* 0x000000ffff067224 */ /* 0x000fce00078e00ff */
.L_x_4:
[----:B------:R-:W-:-:S06]  /*0660*/  IMAD.WIDE R8, R17, 0x8, R10 ;  /* 0x0000000811087825 */ /* 0x000fcc00078e020a */
[----:B------:R-:W2:Y:S02]  /*0670*/  LDG.E.64 R8, desc[UR6][R8.64] ;  /* 0x0000000608087981 */ /* 0x000ea4000c1e1b00 */
[--C-:B--2---:R-:W-:Y:S01]  /*0680*/  SHF.R.U64 R18, R8, 0x10, R9.reuse ;  /* 0x0000001008127819 */ /* 0x104fe20000001209 */
[----:B------:R-:W-:Y:S01]  /*0690*/  HADD2.F32 R19, -RZ, R9.H0_H0 ;  /* 0x20000009ff137230 */ /* 0x000fe20000004100 */
[----:B------:R-:W-:Y:S01]  /*06a0*/  SHF.R.U32.HI R20, RZ, 0x10, R9 ;  /* 0x00000010ff147819 */ /* 0x000fe20000011609 */
[----:B------:R-:W-:Y:S02]  /*06b0*/  HADD2.F32 R21, -RZ, R8.H0_H0 ;  /* 0x20000008ff157230 */ /* 0x000fe40000004100 */
[----:B------:R-:W-:Y:S02]  /*06c0*/  HADD2.F32 R18, -RZ, R18.H0_H0 ;  /* 0x20000012ff127230 */ /* 0x000fe40000004100 */
[----:B------:R-:W-:Y:S01]  /*06d0*/  FMUL.FTZ R14, R19, UR4 ;  /* 0x00000004130e7c20 */ /* 0x000fe20008410000 */
[----:B------:R-:W-:-:S02]  /*06e0*/  HADD2.F32 R20, -RZ, R20.H0_H0 ;  /* 0x20000014ff147230 */ /* 0x000fc40000004100 */
[C---:B------:R-:W-:Y:S01]  /*06f0*/  FMUL.FTZ R22, R21.reuse, UR4 ;  /* 0x0000000415167c20 */ /* 0x040fe20008410000 */
[----:B------:R-:W-:Y:S01]  /*0700*/  FFMA.FTZ R6, R21, R21, R6 ;  /* 0x0000001515067223 */ /* 0x000fe20000010006 */
[----:B------:R-:W-:Y:S01]  /*0710*/  FMUL.FTZ R23, R18, UR4 ;  /* 0x0000000412177c20 */ /* 0x000fe20008410000 */
[----:B------:R-:W-:Y:S01]  /*0720*/  FFMA.FTZ R4, R19, R19, R4 ;  /* 0x0000001313047223 */ /* 0x000fe20000010004 */
[----:B------:R-:W-:Y:S01]  /*0730*/  FMUL.FTZ R24, R20, UR4 ;  /* 0x0000000414187c20 */ /* 0x000fe20008410000 */
[----:B------:R-:W-:Y:S01]  /*0740*/  F2F.F16.F32 R14, R14 ;  /* 0x0000000e000e7304 */ /* 0x000fe20000200800 */
[----:B------:R-:W-:Y:S01]  /*0750*/  FFMA.FTZ R5, R18, R18, R5 ;  /* 0x0000001212057223 */ /* 0x000fe20000010005 */
[----:B------:R-:W-:-:S06]  /*0760*/  FFMA.FTZ R3, R20, R20, R3 ;  /* 0x0000001414037223 */ /* 0x000fcc0000010003 */
[----:B------:R-:W1:Y:S08]  /*0770*/  F2F.F16.F32 R23, R23 ;  /* 0x0000001700177304 */ /* 0x000e700000200800 */
[----:B------:R-:W2:Y:S01]  /*0780*/  F2F.F16.F32 R25, R24 ;  /* 0x0000001800197304 */ /* 0x000ea20000200800 */
[----:B-1----:R-:W-:-:S07]  /*0790*/  IMAD.WIDE.U32 R8, R23, 0x10000, RZ ;  /* 0x0001000017087825 */ /* 0x002fce00078e00ff */
[----:B------:R-:W1:Y:S01]  /*07a0*/  F2F.F16.F32 R15, R22 ;  /* 0x00000016000f7304 */ /* 0x000e620000200800 */
[----:B--2---:R-:W-:-:S04]  /*07b0*/  PRMT R25, R14, 0x5410, R25 ;  /* 0x000054100e197816 */ /* 0x004fc80000000019 */
[----:B------:R-:W-:Y:S02]  /*07c0*/  LOP3.LUT R9, R25, R9, RZ, 0xfc, !PT ;  /* 0x0000000919097212 */ /* 0x000fe400078efcff */
[----:B-1----:R-:W-:Y:S01]  /*07d0*/  LOP3.LUT R8, R8, R15, RZ, 0xfc, !PT ;  /* 0x0000000f08087212 */ /* 0x002fe200078efcff */
[----:B------:R-:W-:Y:S01]  /*07e0*/  IMAD.WIDE R14, R17, 0x8, R12 ;  /* 0x00000008110e7825 */ /* 0x000fe200078e020c */
[----:B0-----:R-:W-:-:S04]  /*07f0*/  IADD3 R17, PT, PT, R7, R17, RZ ;  /* 0x0000001107117210 */ /* 0x001fc80007ffe0ff */
[----:B------:R1:W-:Y:S01]  /*0800*/  STG.E.64 desc[UR6][R14.64], R8 ;  /* 0x000000080e007986 */ /* 0x0003e2000c101b06 */
[----:B------:R-:W-:-:S05]  /*0810*/  IMAD.SHL.U32 R23, R17, 0x4, RZ ;  /* 0x0000000411177824 */ /* 0x000fca00078e00ff */
[----:B------:R-:W-:-:S13]  /*0820*/  ISETP.GE.AND P0, PT, R23, R16, PT ;  /* 0x000000101700720c */ /* 0x000fda0003f06270 */
[----:B-1----:R-:W-:Y:S05]  /*0830*/  @!P0 BRA `(.L_x_4) ;  /* 0xfffffffc00888947 */ /* 0x002fea000383ffff */
.L_x_3:
[----:B------:R-:W-:Y:S05]  /*0840*/  BSYNC.RECONVERGENT B0 ;  /* 0x0000000000007941 */ /* 0x000fea0003800200 */
.L_x_1:
[----:B------:R-:W0:Y:S01]  /*0850*/  LDCU UR8, c[0x0][0x360] ;  /* 0x00006c00ff0877ac */ /* 0x000e220008000800 */
[----:B------:R-:W1:Y:S01]  /*0860*/  S2R R7, SR_TID.X ;  /* 0x0000000000077919 */ /* 0x000e620000002100 */
[----:B------:R-:W0:Y:S01]  /*0870*/  LDC R9, c[0x0][0x364] ;  /* 0x0000d900ff097b82 */ /* 0x000e220000000800 */
[----:B------:R-:W-:Y:S01]  /*0880*/  FADD.FTZ R8, RZ, R6 ;  /* 0x00000006ff087221 */ /* 0x000fe20000010000 */
[----:B------:R-:W-:Y:S01]  /*0890*/  UMOV UR4, 0x400 ;  /* 0x0000040000047882 */ /* 0x000fe20000000000 */
[----:B------:R-:W1:Y:S05]  /*08a0*/  S2R R10, SR_TID.Y ;  /* 0x00000000000a7919 */ /* 0x000e6a0000002200 */
[----:B------:R-:W2:Y:S01]  /*08b0*/  S2UR UR5, SR_CgaCtaId ;  /* 0x00000000000579c3 */ /* 0x000ea20000008800 */
[----:B0-----:R-:W-:-:S02]  /*08c0*/  IMAD R6, R9, UR8, RZ ;  /* 0x0000000809067c24 */ /* 0x001fc4000f8e02ff */
[----:B------:R-:W-:-:S03]  /*08d0*/  FADD.FTZ R9, R8, R5 ;  /* 0x0000000508097221 */ /* 0x000fc60000010000 */
[C---:B------:R-:W-:Y:S01]  /*08e0*/  ISETP.GE.U32.AND P0, PT, R6.reuse, 0x40, PT ;  /* 0x000000400600780c */ /* 0x040fe20003f06070 */
[----:B------:R-:W-:Y:S01]  /*08f0*/  FADD.FTZ R8, R9, R4 ;  /* 0x0000000409087221 */ /* 0x000fe20000010000 */
[----:B------:R-:W-:Y:S01]  /*0900*/  ISETP.GE.U32.AND P1, PT, R6, 0x80, PT ;  /* 0x000000800600780c */ /* 0x000fe20003f26070 */
[----:B--2---:R-:W-:Y:S02]  /*0910*/  ULEA UR4, UR5, UR4, 0x18 ;  /* 0x0000000405047291 */ /* 0x004fe4000f8ec0ff */
[----:B------:R-:W-:Y:S01]  /*0920*/  FADD.FTZ R3, R8, R3 ;  /* 0x0000000308037221 */ /* 0x000fe20000010000 */
[----:B-1----:R-:W-:-:S05]  /*0930*/  IMAD R5, R10, UR8, R7 ;  /* 0x000000080a057c24 */ /* 0x002fca000f8e0207 */
[----:B------:R-:W-:-:S05]  /*0940*/  LEA R4, R5, UR4, 0x2 ;  /* 0x0000000405047c11 */ /* 0x000fca000f8e10ff */
[----:B------:R0:W-:Y:S01]  /*0950*/  @P0 STS [R4], R3 ;  /* 0x0000000304000388 */ /* 0x0001e20000000800 */
[----:B------:R-:W-:Y:S06]  /*0960*/  @P0 BAR.SYNC.DEFER_BLOCKING 0x0 ;  /* 0x0000000000000b1d */ /* 0x000fec0000010000 */
[----:B------:R-:W-:Y:S05]  /*0970*/  @!P1 BRA `(.L_x_5) ;  /* 0x00000008002c9947 */ /* 0x000fea0003800000 */
[----:B------:R-:W-:-:S04]  /*0980*/  SHF.R.U32.HI R8, RZ, 0x1, R6 ;  /* 0x00000001ff087819 */ /* 0x000fc80000011606 */
[----:B------:R-:W-:-:S13]  /*0990*/  ISETP.GE.U32.AND P1, PT, R5, R8, PT ;  /* 0x000000080500720c */ /* 0x000fda0003f26070 */
[----:B------:R-:W-:Y:S02]  /*09a0*/  @!P1 LEA R9, R8, R4, 0x2 ;  /* 0x0000000408099211 */ /* 0x000fe400078e10ff */
[----:B------:R-:W-:Y:S04]  /*09b0*/  @!P1 LDS R8, [R4] ;  /* 0x0000000004089984 */ /* 0x000fe80000000800 */
[----:B------:R-:W1:Y:S02]  /*09c0*/  @!P1 LDS R9, [R9] ;  /* 0x0000000009099984 */ /* 0x000e640000000800 */
[----:B-1----:R-:W-:-:S05]  /*09d0*/  @!P1 FADD.FTZ R11, R8, R9 ;  /* 0x00000009080b9221 */ /* 0x002fca0000010000 */
[----:B------:R1:W-:Y:S01]  /*09e0*/  @!P1 STS [R4], R11 ;  /* 0x0000000b04009388 */ /* 0x0003e20000000800 */
[----:B------:R-:W-:Y:S01]  /*09f0*/  BAR.SYNC.DEFER_BLOCKING 0x0 ;  /* 0x0000000000007b1d */ /* 0x000fe20000010000 */
[----:B------:R-:W-:-:S13]  /*0a00*/  ISETP.GE.U32.AND P1, PT, R6, 0x100, PT ;  /* 0x000001000600780c */ /* 0x000fda0003f26070 */
[----:B-1----:R-:W-:Y:S05]  /*0a10*/  @!P1 BRA `(.L_x_5) ;  /* 0x0000000800049947 */ /* 0x002fea0003800000 */
[----:B------:R-:W-:-:S04]  /*0a20*/  SHF.R.U32.HI R8, RZ, 0x2, R6 ;  /* 0x00000002ff087819 */ /* 0x000fc80000011606 */
[----:B------:R-:W-:-:S13]  /*0a30*/  ISETP.GE.U32.AND P1, PT, R5, R8, PT ;  /* 0x000000080500720c */ /* 0x000fda0003f26070 */
[----:B------:R-:W-:Y:S01]  /*0a40*/  @!P1 LOP3.LUT R9, R6, 0x3ffffc, RZ, 0xc0, !PT ;  /* 0x003ffffc06099812 */ /* 0x000fe200078ec0ff */
[----:B------:R-:W-:Y:S04]  /*0a50*/  @!P1 LDS R8, [R4] ;  /* 0x0000000004089984 */ /* 0x000fe80000000800 */
[----:B------:R-:W-:-:S06]  /*0a60*/  @!P1 IMAD.IADD R9, R4, 0x1, R9 ;  /* 0x0000000104099824 */ /* 0x000fcc00078e0209 */
        /* <DEDUP_REMOVED lines=18> */
[----:B------:R-:W-:Y:S02]  /*0b90*/  @!P1 IMAD R9, R8, 0x4, R4 ;  /* 0x0000000408099824 */ /* 0x000fe400078e0204 */
        /* <DEDUP_REMOVED lines=104> */
[----:B------:R-:W-:Y:S06]  /*1220*/  BAR.SYNC.DEFER_BLOCKING 0x0 ;  /* 0x0000000000007b1d */ /* 0x000fec0000010000 */
.L_x_5:
[----:B------:R-:W-:-:S13]  /*1230*/  ISETP.GT.U32.AND P1, PT, R5, 0x1f, PT ;  /* 0x0000001f0500780c */ /* 0x000fda0003f24070 */
[----:B------:R-:W-:Y:S05]  /*1240*/  @P1 BRA `(.L_x_6) ;  /* 0x00000000003c1947 */ /* 0x000fea0003800000 */
[----:B------:R-:W-:Y:S01]  /*1250*/  @P0 LDS R5, [R4] ;  /* 0x0000000004050984 */ /* 0x000fe20000000800 */
[----:B------:R-:W-:-:S03]  /*1260*/  UMOV UR4, 0xffffffff ;  /* 0xffffffff00047882 */ /* 0x000fc60000000000 */
[----:B------:R-:W0:Y:S02]  /*1270*/  @P0 LDS R6, [R4+0x80] ;  /* 0x0000800004060984 */ /* 0x000e240000000800 */
[----:B0-----:R-:W-:Y:S01]  /*1280*/  @P0 FADD.FTZ R3, R5, R6 ;  /* 0x0000000605030221 */ /* 0x001fe20000010000 */
[----:B------:R-:W-:Y:S06]  /*1290*/  BRA.DIV UR4, `(.L_x_7) ;  /* 0x0000000204907947 */ /* 0x000fec000b800000 */
[----:B-1----:R-:W0:Y:S02]  /*12a0*/  SHFL.DOWN PT, R4, R3, 0x10, 0x1f ;  /* 0x0a001f0003047f89 */ /* 0x002e2400000e0000 */
[----:B0-----:R-:W-:-:S05]  /*12b0*/  FADD.FTZ R4, R4, R3 ;  /* 0x0000000304047221 */ /* 0x001fca0000010000 */
[----:B------:R-:W0:Y:S02]  /*12c0*/  SHFL.DOWN PT, R5, R4, 0x8, 0x1f ;  /* 0x09001f0004057f89 */ /* 0x000e2400000e0000 */
[----:B0-----:R-:W-:-:S05]  /*12d0*/  FADD.FTZ R5, R4, R5 ;  /* 0x0000000504057221 */ /* 0x001fca0000010000 */
[----:B------:R-:W0:Y:S02]  /*12e0*/  SHFL.DOWN PT, R6, R5, 0x4, 0x1f ;  /* 0x08801f0005067f89 */ /* 0x000e2400000e0000 */
[----:B0-----:R-:W-:-:S05]  /*12f0*/  FADD.FTZ R6, R5, R6 ;  /* 0x0000000605067221 */ /* 0x001fca0000010000 */
[----:B------:R-:W0:Y:S02]  /*1300*/  SHFL.DOWN PT, R9, R6, 0x2, 0x1f ;  /* 0x08401f0006097f89 */ /* 0x000e2400000e0000 */
[----:B0-----:R-:W-:-:S05]  /*1310*/  FADD.FTZ R9, R6, R9 ;  /* 0x0000000906097221 */ /* 0x001fca0000010000 */
[----:B------:R0:W1:Y:S02]  /*1320*/  SHFL.DOWN PT, R8, R9, 0x1, 0x1f ;  /* 0x08201f0009087f89 */ /* 0x00006400000e0000 */
.L_x_13:
[----:B-1----:R-:W-:-:S07]  /*1330*/  FADD.FTZ R8, R9, R8 ;  /* 0x0000000809087221 */ /* 0x002fce0000010000 */
.L_x_6:
[----:B------:R-:W-:Y:S05]  /*1340*/  WARPSYNC.ALL ;  /* 0x0000000000007948 */ /* 0x000fea0003800000 */
[----:B------:R-:W-:Y:S01]  /*1350*/  BAR.SYNC.DEFER_BLOCKING 0x0 ;  /* 0x0000000000007b1d */ /* 0x000fe20000010000 */
[----:B------:R-:W-:-:S13]  /*1360*/  ISETP.NE.AND P0, PT, R7, RZ, PT ;  /* 0x000000ff0700720c */ /* 0x000fda0003f05270 */
[----:B------:R-:W-:Y:S05]  /*1370*/  @P0 EXIT ;  /* 0x000000000000094d */ /* 0x000fea0003800000 */
[----:B------:R-:W-:Y:S01]  /*1380*/  FSETP.NE.FTZ.AND P0, PT, |R8|, +INF , PT ;  /* 0x7f8000000800780b */ /* 0x000fe20003f15200 */
[----:B------:R-:W2:Y:S01]  /*1390*/  LDC.64 R6, c[0x0][0xfe0] ;  /* 0x0003f800ff067b82 */ /* 0x000ea20000000a00 */
[----:B------:R-:W3:Y:S11]  /*13a0*/  LDCU.U8 UR4, c[0x0][0xff4] ;  /* 0x0001fe80ff0477ac */ /* 0x000ef60008000000 */
[----:B01----:R-:W0:Y:S01]  /*13b0*/  @!P0 LDC.64 R4, c[0x0][0x388] ;  /* 0x0000e200ff048b82 */ /* 0x003e220000000a00 */
[----:B------:R-:W-:Y:S01]  /*13c0*/  @!P0 MOV R9, 0x1 ;  /* 0x0000000100098802 */ /* 0x000fe20000000f00 */
[----:B--2---:R-:W-:-:S04]  /*13d0*/  IMAD.WIDE.U32 R6, R0, 0x4, R6 ;  /* 0x0000000400067825 */ /* 0x004fc800078e0006 */
[----:B0-----:R0:W-:Y:S04]  /*13e0*/  @!P0 STG.E.STRONG.SYS desc[UR6][R4.64], R9 ;  /* 0x0000000904008986 */ /* 0x0011e8000c115906 */
[----:B------:R-:W2:Y:S01]  /*13f0*/  LDG.E R3, desc[UR6][R6.64] ;  /* 0x0000000606037981 */ /* 0x000ea2000c1e1900 */
[----:B---3--:R-:W-:-:S06]  /*1400*/  UPRMT UR4, UR4, 0x8880, URZ ;  /* 0x0000888004047896 */ /* 0x008fcc00080000ff */
[----:B------:R-:W-:Y:S01]  /*1410*/  ISETP.NE.AND P0, PT, RZ, UR4, PT ;  /* 0x00000004ff007c0c */ /* 0x000fe2000bf05270 */
[----:B--2---:R-:W-:-:S05]  /*1420*/  FADD.FTZ R3, R8, R3 ;  /* 0x0000000308037221 */ /* 0x004fca0000010000 */
[----:B------:R0:W-:Y:S07]  /*1430*/  STG.E desc[UR6][R6.64], R3 ;  /* 0x0000000306007986 */ /* 0x0001ee000c101906 */
[----:B------:R-:W-:Y:S05]  /*1440*/  @!P0 EXIT ;  /* 0x000000000000894d */ /* 0x000fea0003800000 */
[----:B0-----:R-:W0:Y:S01]  /*1450*/  LDC.U8 R3, c[0x0][R0+0x990] ;  /* 0x0002640000037b82 */ /* 0x001e220000000000 */
[----:B------:R-:W0:Y:S01]  /*1460*/  LDCU UR4, c[0x0][0xfd0] ;  /* 0x0001fa00ff0477ac */ /* 0x000e220008000800 */
[----:B------:R-:W1:Y:S06]  /*1470*/  LDCU UR5, c[0x0][0xff8] ;  /* 0x0001ff00ff0577ac */ /* 0x000e6c0008000800 */
[----:B------:R-:W2:Y:S01]  /*1480*/  LDC.64 R4, c[0x0][0xfe8] ;  /* 0x0003fa00ff047b82 */ /* 0x000ea20000000a00 */
[----:B0-----:R-:W-:-:S04]  /*1490*/  VIADD R3, R3, UR4 ;  /* 0x0000000403037c36 */ /* 0x001fc80008000000 */
[----:B-1----:R-:W-:-:S04]  /*14a0*/  IMAD R3, R3, UR5, R2 ;  /* 0x0000000503037c24 */ /* 0x002fc8000f8e0202 */
[----:B--2---:R-:W-:-:S05]  /*14b0*/  IMAD.WIDE R2, R3, 0x4, R4 ;  /* 0x0000000403027825 */ /* 0x004fca00078e0204 */
[----:B------:R-:W-:Y:S01]  /*14c0*/  STG.E desc[UR6][R2.64], R8 ;  /* 0x0000000802007986 */ /* 0x000fe2000c101906 */
[----:B------:R-:W-:Y:S05]  /*14d0*/  EXIT ;  /* 0x000000000000794d */ /* 0x000fea0003800000 */
.L_x_7:
[----:B------:R-:W-:Y:S02]  /*14e0*/  HFMA2 R11, -RZ, RZ, 0, 9.5367431640625e-07 ;  /* 0x00000010ff0b7431 */ /* 0x000fe400000001ff */
[----:B------:R-:W-:Y:S01]  /*14f0*/  IMAD.MOV.U32 R12, RZ, RZ, 0x1f ;  /* 0x0000001fff0c7424 */ /* 0x000fe200078e00ff */
[----:B------:R-:W-:-:S07]  /*1500*/  MOV R10, 0xffffffff ;  /* 0xffffffff000a7802 */ /* 0x000fce0000000f00 */
[----:B-1----:R-:W-:Y:S05]  /*1510*/  WARPSYNC.COLLECTIVE R10, `(.L_x_8) ;  /* 0x000000000a087348 */ /* 0x002fea0003c00000 */
[----:B------:R0:W2:Y:S02]  /*1520*/  SHFL.DOWN P0, R8, R3, R11, R12 ;  /* 0x0800000b03087389 */ /* 0x0000a4000000000c */
[----:B012---:R-:W-:Y:S05]  /*1530*/  ENDCOLLECTIVE ;  /* 0x000000000000791b */ /* 0x007fea0003800000 */
.L_x_8:
[----:B------:R-:W-:Y:S02]  /*1540*/  IMAD.MOV.U32 R11, RZ, RZ, 0x8 ;  /* 0x00000008ff0b7424 */ /* 0x000fe400078e00ff */
[----:B------:R-:W-:-:S04]  /*1550*/  IMAD.MOV.U32 R4, RZ, RZ, R8 ;  /* 0x000000ffff047224 */ /* 0x000fc800078e0008 */
[----:B------:R-:W-:-:S05]  /*1560*/  FADD.FTZ R4, R4, R3 ;  /* 0x0000000304047221 */ /* 0x000fca0000010000 */
[----:B------:R-:W-:-:S07]  /*1570*/  MOV R3, R4 ;  /* 0x0000000400037202 */ /* 0x000fce0000000f00 */
[----:B------:R-:W-:Y:S05]  /*1580*/  WARPSYNC.COLLECTIVE R10, `(.L_x_9) ;  /* 0x000000000a087348 */ /* 0x000fea0003c00000 */
[----:B------:R0:W1:Y:S02]  /*1590*/  SHFL.DOWN P0, R8, R3, R11, R12 ;  /* 0x0800000b03087389 */ /* 0x000064000000000c */
[----:B01----:R-:W-:Y:S05]  /*15a0*/  ENDCOLLECTIVE ;  /* 0x000000000000791b */ /* 0x003fea0003800000 */
.L_x_9:
[----:B------:R-:W-:Y:S01]  /*15b0*/  HFMA2 R11, -RZ, RZ, 0, 2.384185791015625e-07 ;  /* 0x00000004ff0b7431 */ /* 0x000fe200000001ff */
[----:B------:R-:W-:-:S05]  /*15c0*/  MOV R5, R8 ;  /* 0x0000000800057202 */ /* 0x000fca0000000f00 */
[----:B------:R-:W-:-:S04]  /*15d0*/  FADD.FTZ R5, R4, R5 ;  /* 0x0000000504057221 */ /* 0x000fc80000010000 */
[----:B------:R-:W-:-:S07]  /*15e0*/  IMAD.MOV.U32 R3, RZ, RZ, R5 ;  /* 0x000000ffff037224 */ /* 0x000fce00078e0005 */
[----:B------:R-:W-:Y:S05]  /*15f0*/  WARPSYNC.COLLECTIVE R10, `(.L_x_10) ;  /* 0x000000000a087348 */ /* 0x000fea0003c00000 */
[----:B------:R0:W1:Y:S02]  /*1600*/  SHFL.DOWN P0, R8, R3, R11, R12 ;  /* 0x0800000b03087389 */ /* 0x000064000000000c */
[----:B01----:R-:W-:Y:S05]  /*1610*/  ENDCOLLECTIVE ;  /* 0x000000000000791b */ /* 0x003fea0003800000 */
.L_x_10:
[----:B------:R-:W-:Y:S02]  /*1620*/  IMAD.MOV.U32 R11, RZ, RZ, 0x2 ;  /* 0x00000002ff0b7424 */ /* 0x000fe400078e00ff */
[----:B------:R-:W-:-:S04]  /*1630*/  IMAD.MOV.U32 R6, RZ, RZ, R8 ;  /* 0x000000ffff067224 */ /* 0x000fc800078e0008 */
[----:B------:R-:W-:-:S05]  /*1640*/  FADD.FTZ R6, R5, R6 ;  /* 0x0000000605067221 */ /* 0x000fca0000010000 */
[----:B------:R-:W-:-:S07]  /*1650*/  MOV R3, R6 ;  /* 0x0000000600037202 */ /* 0x000fce0000000f00 */
[----:B------:R-:W-:Y:S05]  /*1660*/  WARPSYNC.COLLECTIVE R10, `(.L_x_11) ;  /* 0x000000000a087348 */ /* 0x000fea0003c00000 */
[----:B------:R0:W1:Y:S02]  /*1670*/  SHFL.DOWN P0, R8, R3, R11, R12 ;  /* 0x0800000b03087389 */ /* 0x000064000000000c */
[----:B01----:R-:W-:Y:S05]  /*1680*/  ENDCOLLECTIVE ;  /* 0x000000000000791b */ /* 0x003fea0003800000 */
.L_x_11:
[----:B------:R-:W-:Y:S01]  /*1690*/  HFMA2 R11, -RZ, RZ, 0, 5.9604644775390625e-08 ;  /* 0x00000001ff0b7431 */ /* 0x000fe200000001ff */
[----:B------:R-:W-:-:S05]  /*16a0*/  MOV R9, R8 ;  /* 0x0000000800097202 */ /* 0x000fca0000000f00 */
[----:B------:R-:W-:-:S04]  /*16b0*/  FADD.FTZ R9, R6, R9 ;  /* 0x0000000906097221 */ /* 0x000fc80000010000 */
[----:B------:R-:W-:-:S07]  /*16c0*/  IMAD.MOV.U32 R3, RZ, RZ, R9 ;  /* 0x000000ffff037224 */ /* 0x000fce00078e0009 */
[----:B------:R-:W-:Y:S05]  /*16d0*/  WARPSYNC.COLLECTIVE R10, `(.L_x_12) ;  /* 0x000000000a087348 */ /* 0x000fea0003c00000 */
[----:B------:R0:W1:Y:S02]  /*16e0*/  SHFL.DOWN P0, R8, R3, R11, R12 ;  /* 0x0800000b03087389 */ /* 0x000064000000000c */
[----:B01----:R-:W-:Y:S05]  /*16f0*/  ENDCOLLECTIVE ;  /* 0x000000000000791b */ /* 0x003fea0003800000 */
.L_x_12:
[----:B------:R-:W-:Y:S05]  /*1700*/  BRA `(.L_x_13) ;  /* 0xfffffffc00087947 */ /* 0x000fea000383ffff */
.L_x_14:
[----:B------:R-:W-:-:S00]  /*1710*/  BRA `(.L_x_14) ;  /* 0xfffffffc00fc7947 */ /* 0x000fc0000383ffff */
[----:B------:R-:W-:-:S00]  /*1720*/  NOP ;  /* 0x0000000000007918 */ /* 0x000fc00000000000 */
        /* <DEDUP_REMOVED lines=13> */
.L_x_83:


//--------------------- .text._Z25multi_tensor_apply_kernelI18TensorListMetadataILi2EE18L2NormScaleFunctorIN3c104HalfEfEJPfS6_fbiEEvlPViT_T0_DpT1_ --------------------------
	.section	.text._Z25multi_tensor_apply_kernelI18TensorListMetadataILi2EE18L2NormScaleFunctorIN3c104HalfEfEJPfS6_fbiEEvlPViT_T0_DpT1_,"ax",@progbits
	.align	128
        .global         _Z25multi_tensor_apply_kernelI18TensorListMetadataILi2EE18L2NormScaleFunctorIN3c104HalfEfEJPfS6_fbiEEvlPViT_T0_DpT1_
        .type           _Z25multi_tensor_apply_kernelI18TensorListMetadataILi2EE18L2NormScaleFunctorIN3c104HalfEfEJPfS6_fbiEEvlPViT_T0_DpT1_,@function
        .size           _Z25multi_tensor_apply_kernelI18TensorListMetadataILi2EE18L2NormScaleFunctorIN3c104HalfEfEJPfS6_fbiEEvlPViT_T0_DpT1_,(.L_x_84 - _Z25multi_tensor_apply_kernelI18TensorListMetadataILi2EE18L2NormScaleFunctorIN3c104HalfEfEJPfS6_fbiEEvlPViT_T0_DpT1_)
        .other          _Z25multi_tensor_apply_kernelI18TensorListMetadataILi2EE18L2NormScaleFunctorIN3c104HalfEfEJPfS6_fbiEEvlPViT_T0_DpT1_,@"STO_CUDA_ENTRY STV_DEFAULT"
_Z25multi_tensor_apply_kernelI18TensorListMetadataILi2EE18L2NormScaleFunctorIN3c104HalfEfEJPfS6_fbiEEvlPViT_T0_DpT1_:
.text._Z25multi_tensor_apply_kernelI18TensorListMetadataILi2EE18L2NormScaleFunctorIN3c104HalfEfEJPfS6_fbiEEvlPViT_T0_DpT1_:
[----:B------:R-:W-:Y:S01]  /*0000*/  LDC R1, c[0x0][0x37c] ;  /* 0x0000df00ff017b82 */ /* 0x000fe20000000800 */
[----:B------:R-:W0:Y:S01]  /*0010*/  S2R R12, SR_CTAID.X ;  /* 0x00000000000c7919 */ /* 0x000e220000002500 */
[----:B------:R-:W-:-:S06]  /*0020*/  HFMA2 R3, -RZ, RZ, 0, 9.5367431640625e-07 ;  /* 0x00000010ff037431 */ /* 0x000fcc00000001ff */
[----:B------:R-:W1:Y:S01]  /*0030*/  LDC R5, c[0x0][0x380] ;  /* 0x0000e000ff057b82 */ /* 0x000e620000000800 */
[----:B------:R-:W2:Y:S01]  /*0040*/  LDCU.64 UR6, c[0x0][0x358] ;  /* 0x00006b00ff0677ac */ /* 0x000ea20008000a00 */
[----:B------:R-:W-:-:S06]  /*0050*/  IMAD.MOV.U32 R14, RZ, RZ, RZ ;  /* 0x000000ffff0e7224 */ /* 0x000fcc00078e00ff */
[----:B0-----:R-:W0:Y:S01]  /*0060*/  LDC.U8 R0, c[0x0][R12+0x990] ;  /* 0x000264000c007b82 */ /* 0x001e220000000000 */
[----:B------:R-:W-:-:S04]  /*0070*/  VIADD R13, R12, 0x10 ;  /* 0x000000100c0d7836 */ /* 0x000fc80000000000 */
[----:B------:R-:W-:-:S06]  /*0080*/  IMAD R13, R12, 0x3, R13 ;  /* 0x000000030c0d7824 */ /* 0x000fcc00078e020d */
[----:B------:R-:W1:Y:S01]  /*0090*/  LDC R13, c[0x0][R13+0xac0] ;  /* 0x0002b0000d0d7b82 */ /* 0x000e620000000800 */
[----:B0-----:R-:W-:-:S07]  /*00a0*/  IMAD R0, R0, 0x8, R3 ;  /* 0x0000000800007824 */ /* 0x001fce00078e0203 */
[----:B------:R-:W0:Y:S01]  /*00b0*/  LDC.64 R8, c[0x0][R0+0x380] ;  /* 0x0000e00000087b82 */ /* 0x000e220000000a00 */
[----:B-1----:R-:W-:-:S07]  /*00c0*/  IMAD R3, R13, R5, RZ ;  /* 0x000000050d037224 */ /* 0x002fce00078e02ff */
[----:B------:R-:W1:Y:S08]  /*00d0*/  LDC.64 R10, c[0x0][R0+0x580] ;  /* 0x00016000000a7b82 */ /* 0x000e700000000a00 */
[----:B------:R-:W3:Y:S01]  /*00e0*/  LDC R2, c[0x0][R0+0x780] ;  /* 0x0001e00000027b82 */ /* 0x000ee20000000800 */
[----:B0-----:R-:W-:-:S03]  /*00f0*/  IMAD.WIDE R8, R3, 0x2, R8 ;  /* 0x0000000203087825 */ /* 0x001fc600078e0208 */
[----:B------:R-:W-:Y:S01]  /*0100*/  LOP3.LUT P1, RZ, R8, 0x7, RZ, 0xc0, !PT ;  /* 0x0000000708ff7812 */ /* 0x000fe2000782c0ff */
[----:B-1----:R-:W-:-:S03]  /*0110*/  IMAD.WIDE R10, R3, 0x4, R10 ;  /* 0x00000004030a7825 */ /* 0x002fc600078e020a */
[----:B------:R-:W-:Y:S02]  /*0120*/  LOP3.LUT P2, RZ, R10, 0xf, RZ, 0xc0, !PT ;  /* 0x0000000f0aff7812 */ /* 0x000fe4000784c0ff */
[----:B---3--:R-:W-:-:S04]  /*0130*/  IADD3 R2, PT, PT, R2, -R3, RZ ;  /* 0x8000000302027210 */ /* 0x008fc80007ffe0ff */
[----:B------:R-:W-:-:S04]  /*0140*/  LOP3.LUT P0, RZ, R2, 0x3, R5, 0xc8, !PT ;  /* 0x0000000302ff7812 */ /* 0x000fc8000780c805 */
[----:B------:R-:W-:-:S13]  /*0150*/  PLOP3.LUT P0, PT, P2, P0, P1, 0x1, 0x0 ;  /* 0x000000000000781c */ /* 0x000fda0001700011 */
[----:B--2---:R-:W-:Y:S05]  /*0160*/  @P0 BRA `(.L_x_15) ;  /* 0x0000000000fc0947 */ /* 0x004fea0003800000 */
[----:B------:R-:W-:Y:S02]  /*0170*/  VIMNMX R0, PT, PT, R2, R5, PT ;  /* 0x0000000502007248 */ /* 0x000fe40003fe0100 */
[----:B------:R-:W-:Y:S02]  /*0180*/  CS2R R16, SRZ ;  /* 0x0000000000107805 */ /* 0x000fe4000001ff00 */
[----:B------:R-:W-:Y:S02]  /*0190*/  MOV R15, RZ ;  /* 0x000000ff000f7202 */ /* 0x000fe40000000f00 */
[----:B------:R-:W-:-:S13]  /*01a0*/  ISETP.GE.AND P0, PT, R0, 0x1, PT ;  /* 0x000000010000780c */ /* 0x000fda0003f06270 */
[----:B------:R-:W-:Y:S05]  /*01b0*/  @!P0 BRA `(.L_x_16) ;  /* 0x0000000400788947 */ /* 0x000fea0003800000 */
[----:B------:R-:W0:Y:S01]  /*01c0*/  S2R R22, SR_TID.X ;  /* 0x0000000000167919 */ /* 0x000e220000002100 */
[----:B------:R-:W-:Y:S02]  /*01d0*/  VIMNMX.U32 R0, PT, PT, R2, R5, PT ;  /* 0x0000000502007248 */ /* 0x000fe40003fe0000 */
[----:B------:R-:W-:Y:S02]  /*01e0*/  CS2R R14, SRZ ;  /* 0x00000000000e7805 */ /* 0x000fe4000001ff00 */
[----:B------:R-:W-:Y:S01]  /*01f0*/  CS2R R16, SRZ ;  /* 0x0000000000107805 */ /* 0x000fe2000001ff00 */
[----:B------:R-:W1:Y:S01]  /*0200*/  LDCU UR5, c[0x0][0x360] ;  /* 0x00006c00ff0577ac */ /* 0x000e620008000800 */
[----:B------:R-:W-:-:S05]  /*0210*/  UMOV UR4, URZ ;  /* 0x000000ff00047c82 */ /* 0x000fca0008000000 */
.L_x_17:
[----:B0-----:R-:W-:Y:S01]  /*0220*/  VIADD R26, R22, UR4 ;  /* 0x00000004161a7c36 */ /* 0x001fe20008000000 */
[----:B------:R-:W-:-:S04]  /*0230*/  PRMT R21, RZ, 0x7610, R21 ;  /* 0x00007610ff157816 */ /* 0x000fc80000000015 */
[C---:B-1----:R-:W-:Y:S02]  /*0240*/  IADD3 R29, PT, PT, R26.reuse, UR5, RZ ;  /* 0x000000051a1d7c10 */ /* 0x042fe4000fffe0ff */
[-C--:B------:R-:W-:Y:S02]  /*0250*/  ISETP.GE.AND P0, PT, R26, R0.reuse, PT ;  /* 0x000000001a00720c */ /* 0x080fe40003f06270 */
[C---:B------:R-:W-:Y:S01]  /*0260*/  ISETP.GE.AND P3, PT, R29.reuse, R0, PT ;  /* 0x000000001d00720c */ /* 0x040fe20003f66270 */
[----:B------:R-:W-:-:S05]  /*0270*/  VIADD R27, R29, UR5 ;  /* 0x000000051d1b7c36 */ /* 0x000fca0008000000 */
[C---:B------:R-:W-:Y:S02]  /*0280*/  IADD3 R23, PT, PT, R27.reuse, UR5, RZ ;  /* 0x000000051b177c10 */ /* 0x040fe4000fffe0ff */
[-C--:B------:R-:W-:Y:S02]  /*0290*/  ISETP.GE.AND P4, PT, R27, R0.reuse, PT ;  /* 0x000000001b00720c */ /* 0x080fe40003f86270 */
[----:B------:R-:W-:Y:S01]  /*02a0*/  ISETP.GE.AND P1, PT, R23, R0, PT ;  /* 0x000000001700720c */ /* 0x000fe20003f26270 */
[----:B------:R-:W-:Y:S01]  /*02b0*/  @!P0 IMAD.WIDE R24, R26, 0x2, R8 ;  /* 0x000000021a188825 */ /* 0x000fe200078e0208 */
[----:B------:R-:W-:Y:S02]  /*02c0*/  PRMT R2, RZ, 0x7610, R2 ;  /* 0x00007610ff027816 */ /* 0x000fe40000000002 */
[----:B------:R-:W-:Y:S02]  /*02d0*/  PRMT R20, RZ, 0x7610, R20 ;  /* 0x00007610ff147816 */ /* 0x000fe40000000014 */
[----:B------:R-:W2:Y:S01]  /*02e0*/  @!P0 LDG.E.U16 R21, desc[UR6][R24.64] ;  /* 0x0000000618158981 */ /* 0x000ea2000c1e1500 */
[----:B------:R-:W-:Y:S01]  /*02f0*/  @!P3 IMAD.WIDE R4, R29, 0x2, R8 ;  /* 0x000000021d04b825 */ /* 0x000fe200078e0208 */
[----:B------:R-:W-:-:S03]  /*0300*/  PRMT R3, RZ, 0x7610, R3 ;  /* 0x00007610ff037816 */ /* 0x000fc60000000003 */
[--C-:B------:R-:W-:Y:S01]  /*0310*/  @!P4 IMAD.WIDE R6, R27, 0x2, R8.reuse ;  /* 0x000000021b06c825 */ /* 0x100fe200078e0208 */
[----:B------:R0:W3:Y:S01]  /*0320*/  @!P3 LDG.E.U16 R2, desc[UR6][R4.64] ;  /* 0x000000060402b981 */ /* 0x0000e2000c1e1500 */
[----:B------:R-:W1:Y:S02]  /*0330*/  @!P1 LDC R28, c[0x0][0xff0] ;  /* 0x0003fc00ff1c9b82 */ /* 0x000e640000000800 */
[----:B------:R-:W-:Y:S01]  /*0340*/  @!P1 IMAD.WIDE R18, R23, 0x2, R8 ;  /* 0x0000000217129825 */ /* 0x000fe200078e0208 */
[----:B------:R4:W5:Y:S04]  /*0350*/  @!P4 LDG.E.U16 R20, desc[UR6][R6.64] ;  /* 0x000000060614c981 */ /* 0x000968000c1e1500 */
[----:B------:R-:W5:Y:S01]  /*0360*/  @!P1 LDG.E.U16 R3, desc[UR6][R18.64] ;  /* 0x0000000612039981 */ /* 0x000f62000c1e1500 */
[----:B0-----:R-:W0:Y:S08]  /*0370*/  @!P3 LDC R5, c[0x0][0xff0] ;  /* 0x0003fc00ff05bb82 */ /* 0x001e300000000800 */
[----:B----4-:R-:W4:Y:S08]  /*0380*/  @!P0 LDC R7, c[0x0][0xff0] ;  /* 0x0003fc00ff078b82 */ /* 0x010f300000000800 */
[----:B------:R-:W1:Y:S01]  /*0390*/  @!P4 LDC R4, c[0x0][0xff0] ;  /* 0x0003fc00ff04cb82 */ /* 0x000e620000000800 */
[----:B------:R-:W-:-:S06]  /*03a0*/  ULEA UR4, UR5, UR4, 0x2 ;  /* 0x0000000405047291 */ /* 0x000fcc000f8e10ff */
[----:B------:R-:W-:Y:S01]  /*03b0*/  ISETP.LE.AND P2, PT, R0, UR4, PT ;  /* 0x0000000400007c0c */ /* 0x000fe2000bf43270 */
[----:B--2---:R-:W-:-:S05]  /*03c0*/  HADD2.F32 R24, -RZ, R21.H0_H0 ;  /* 0x20000015ff187230 */ /* 0x004fca0000004100 */
[----:B----4-:R-:W-:Y:S01]  /*03d0*/  @!P0 FMUL.FTZ R7, R24, R7 ;  /* 0x0000000718078220 */ /* 0x010fe20000410000 */
[----:B------:R-:W-:-:S04]  /*03e0*/  @!P0 IMAD.WIDE R24, R26, 0x4, R10 ;  /* 0x000000041a188825 */ /* 0x000fc800078e020a */
[----:B---3--:R-:W-:Y:S02]  /*03f0*/  HADD2.F32 R26, -RZ, R2.H0_H0 ;  /* 0x20000002ff1a7230 */ /* 0x008fe40000004100 */
[----:B-----5:R-:W-:Y:S02]  /*0400*/  HADD2.F32 R6, -RZ, R20.H0_H0 ;  /* 0x20000014ff067230 */ /* 0x020fe40000004100 */
[----:B------:R-:W-:Y:S01]  /*0410*/  HADD2.F32 R19, -RZ, R3.H0_H0 ;  /* 0x20000003ff137230 */ /* 0x000fe20000004100 */
[----:B------:R2:W-:Y:S01]  /*0420*/  @!P0 STG.E desc[UR6][R24.64], R7 ;  /* 0x0000000718008986 */ /* 0x0005e2000c101906 */
[----:B0-----:R-:W-:-:S03]  /*0430*/  @!P3 FMUL.FTZ R26, R26, R5 ;  /* 0x000000051a1ab220 */ /* 0x001fc60000410000 */
[----:B-1----:R-:W-:Y:S01]  /*0440*/  @!P1 FMUL.FTZ R28, R19, R28 ;  /* 0x0000001c131c9220 */ /* 0x002fe20000410000 */
[----:B------:R-:W-:-:S04]  /*0450*/  @!P1 IMAD.WIDE R18, R23, 0x4, R10 ;  /* 0x0000000417129825 */ /* 0x000fc800078e020a */
[----:B--2---:R-:W-:Y:S01]  /*0460*/  @!P4 FMUL.FTZ R25, R6, R4 ;  /* 0x000000040619c220 */ /* 0x004fe20000410000 */
[----:B------:R-:W-:-:S04]  /*0470*/  @!P3 IMAD.WIDE R4, R29, 0x4, R10 ;  /* 0x000000041d04b825 */ /* 0x000fc800078e020a */
[----:B------:R-:W-:Y:S01]  /*0480*/  @!P4 IMAD.WIDE R6, R27, 0x4, R10 ;  /* 0x000000041b06c825 */ /* 0x000fe200078e020a */
[----:B------:R2:W-:Y:S04]  /*0490*/  @!P3 STG.E desc[UR6][R4.64], R26 ;  /* 0x0000001a0400b986 */ /* 0x0005e8000c101906 */
[----:B------:R2:W-:Y:S04]  /*04a0*/  @!P4 STG.E desc[UR6][R6.64], R25 ;  /* 0x000000190600c986 */ /* 0x0005e8000c101906 */
[----:B------:R2:W-:Y:S01]  /*04b0*/  @!P1 STG.E desc[UR6][R18.64], R28 ;  /* 0x0000001c12009986 */ /* 0x0005e2000c101906 */
        /* <DEDUP_REMOVED lines=8> */
[----:B--2---:R-:W-:Y:S06]  /*0540*/  @!P2 BRA `(.L_x_17) ;  /* 0xfffffffc0034a947 */ /* 0x004fec000383ffff */
[----:B------:R-:W-:Y:S05]  /*0550*/  BRA `(.L_x_16) ;  /* 0x0000000000907947 */ /* 0x000fea0003800000 */
.L_x_15:
[----:B------:R-:W0:Y:S01]  /*0560*/  S2R R19, SR_TID.X ;  /* 0x0000000000137919 */ /* 0x000e220000002100 */
[----:B------:R-:W-:Y:S01]  /*0570*/  VIMNMX R3, PT, PT, R2, R5, PT ;  /* 0x0000000502037248 */ /* 0x000fe20003fe0100 */
[----:B------:R-:W1:Y:S01]  /*0580*/  LDCU UR4, c[0x0][0xff0] ;  /* 0x0001fe00ff0477ac */ /* 0x000e620008000800 */
[----:B------:R-:W-:Y:S01]  /*0590*/  BSSY.RECONVERGENT B0, `(.L_x_16) ;  /* 0x0000020000007945 */ /* 0x000fe20003800200 */
[----:B------:R-:W-:Y:S02]  /*05a0*/  MOV R15, RZ ;  /* 0x000000ff000f7202 */ /* 0x000fe40000000f00 */
[----:B------:R-:W-:Y:S01]  /*05b0*/  CS2R R16, SRZ ;  /* 0x0000000000107805 */ /* 0x000fe2000001ff00 */
[----:B0-----:R-:W-:-:S05]  /*05c0*/  IMAD.SHL.U32 R0, R19, 0x4, RZ ;  /* 0x0000000413007824 */ /* 0x001fca00078e00ff */
[----:B------:R-:W-:-:S13]  /*05d0*/  ISETP.GT.AND P0, PT, R3, R0, PT ;  /* 0x000000000300720c */ /* 0x000fda0003f04270 */
[----:B-1----:R-:W-:Y:S05]  /*05e0*/  @!P0 BRA `(.L_x_18) ;  /* 0x0000000000688947 */ /* 0x002fea0003800000 */
[----:B------:R-:W0:Y:S01]  /*05f0*/  LDC R0, c[0x0][0x360] ;  /* 0x0000d800ff007b82 */ /* 0x000e220000000800 */
[----:B------:R-:W-:Y:S02]  /*0600*/  VIMNMX.U32 R18, PT, PT, R2, R5, PT ;  /* 0x0000000502127248 */ /* 0x000fe40003fe0000 */
[----:B------:R-:W-:Y:S02]  /*0610*/  CS2R R14, SRZ ;  /* 0x00000000000e7805 */ /* 0x000fe4000001ff00 */
[----:B------:R-:W-:-:S07]  /*0620*/  CS2R R16, SRZ ;  /* 0x0000000000107805 */ /* 0x000fce000001ff00 */
.L_x_19:
[----:B------:R-:W-:-:S05]  /*0630*/  IMAD.WIDE R20, R19, 0x8, R8 ;  /* 0x0000000813147825 */ /* 0x000fca00078e0208 */
        /* <DEDUP_REMOVED lines=8> */
[----:B------:R-:W-:Y:S01]  /*06c0*/  FMUL.FTZ R6, R24, UR4 ;  /* 0x0000000418067c20 */ /* 0x000fe20008410000 */
[----:B------:R-:W-:-:S04]  /*06d0*/  IMAD.WIDE R2, R19, 0x10, R10 ;  /* 0x0000001013027825 */ /* 0x000fc800078e020a */
[----:B------:R-:W-:Y:S01]  /*06e0*/  FMUL.FTZ R5, R23, UR4 ;  /* 0x0000000417057c20 */ /* 0x000fe20008410000 */
[----:B------:R-:W-:Y:S01]  /*06f0*/  FFMA.FTZ R17, R22, R22, R17 ;  /* 0x0000001616117223 */ /* 0x000fe20000010011 */
[----:B------:R-:W-:Y:S01]  /*0700*/  FMUL.FTZ R7, R25, UR4 ;  /* 0x0000000419077c20 */ /* 0x000fe20008410000 */
[----:B0-----:R-:W-:Y:S02]  /*0710*/  IMAD.IADD R19, R0, 0x1, R19 ;  /* 0x0000000100137824 */ /* 0x001fe400078e0213 */
[----:B------:R-:W-:Y:S01]  /*0720*/  FFMA.FTZ R15, R24, R24, R15 ;  /* 0x00000018180f7223 */ /* 0x000fe2000001000f */
[----:B------:R-:W-:Y:S01]  /*0730*/  FFMA.FTZ R16, R23, R23, R16 ;  /* 0x0000001717107223 */ /* 0x000fe20000010010 */
[----:B------:R-:W-:Y:S01]  /*0740*/  FFMA.FTZ R14, R25, R25, R14 ;  /* 0x00000019190e7223 */ /* 0x000fe2000001000e */
[----:B------:R1:W-:Y:S01]  /*0750*/  STG.E.128 desc[UR6][R2.64], R4 ;  /* 0x0000000402007986 */ /* 0x0003e2000c101d06 */
[----:B------:R-:W-:-:S04]  /*0760*/  SHF.L.U32 R21, R19, 0x2, RZ ;  /* 0x0000000213157819 */ /* 0x000fc800000006ff */
[----:B------:R-:W-:-:S13]  /*0770*/  ISETP.GE.AND P0, PT, R21, R18, PT ;  /* 0x000000121500720c */ /* 0x000fda0003f06270 */
[----:B-1----:R-:W-:Y:S05]  /*0780*/  @!P0 BRA `(.L_x_19) ;  /* 0xfffffffc00a88947 */ /* 0x002fea000383ffff */
.L_x_18:
[----:B------:R-:W-:Y:S05]  /*0790*/  BSYNC.RECONVERGENT B0 ;  /* 0x0000000000007941 */ /* 0x000fea0003800200 */
.L_x_16:
[----:B------:R-:W0:Y:S01]  /*07a0*/  LDCU UR8, c[0x0][0x360] ;  /* 0x00006c00ff0877ac */ /* 0x000e220008000800 */
[----:B------:R-:W1:Y:S01]  /*07b0*/  S2R R0, SR_TID.X ;  /* 0x0000000000007919 */ /* 0x000e620000002100 */
[----:B------:R-:W0:Y:S01]  /*07c0*/  LDC R2, c[0x0][0x364] ;  /* 0x0000d900ff027b82 */ /* 0x000e220000000800 */
[----:B------:R-:W-:Y:S01]  /*07d0*/  FADD.FTZ R17, RZ, R17 ;  /* 0x00000011ff117221 */ /* 0x000fe20000010000 */
[----:B------:R-:W-:Y:S01]  /*07e0*/  UMOV UR4, 0x400 ;  /* 0x0000040000047882 */ /* 0x000fe20000000000 */
[----:B------:R-:W1:Y:S02]  /*07f0*/  S2R R3, SR_TID.Y ;  /* 0x0000000000037919 */ /* 0x000e640000002200 */
[----:B------:R-:W-:-:S03]  /*0800*/  FADD.FTZ R16, R17, R16 ;  /* 0x0000001011107221 */ /* 0x000fc60000010000 */
[----:B------:R-:W2:Y:S01]  /*0810*/  S2UR UR5, SR_CgaCtaId ;  /* 0x00000000000579c3 */ /* 0x000ea20000008800 */
[----:B------:R-:W-:-:S04]  /*0820*/  FADD.FTZ R5, R16, R15 ;  /* 0x0000000f10057221 */ /* 0x000fc80000010000 */
[----:B------:R-:W-:Y:S01]  /*0830*/  FADD.FTZ R5, R5, R14 ;  /* 0x0000000e05057221 */ /* 0x000fe20000010000 */
[----:B0-----:R-:W-:-:S05]  /*0840*/  IMAD R2, R2, UR8, RZ ;  /* 0x0000000802027c24 */ /* 0x001fca000f8e02ff */
[C---:B------:R-:W-:Y:S02]  /*0850*/  ISETP.GE.U32.AND P0, PT, R2.reuse, 0x40, PT ;  /* 0x000000400200780c */ /* 0x040fe40003f06070 */
[----:B------:R-:W-:Y:S01]  /*0860*/  ISETP.GE.U32.AND P1, PT, R2, 0x80, PT ;  /* 0x000000800200780c */ /* 0x000fe20003f26070 */
[----:B--2---:R-:W-:Y:S01]  /*0870*/  ULEA UR4, UR5, UR4, 0x18 ;  /* 0x0000000405047291 */ /* 0x004fe2000f8ec0ff */
[----:B-1----:R-:W-:-:S05]  /*0880*/  IMAD R3, R3, UR8, R0 ;  /* 0x0000000803037c24 */ /* 0x002fca000f8e0200 */
[----:B------:R-:W-:-:S05]  /*0890*/  LEA R4, R3, UR4, 0x2 ;  /* 0x0000000403047c11 */ /* 0x000fca000f8e10ff */
[----:B------:R0:W-:Y:S01]  /*08a0*/  @P0 STS [R4], R5 ;  /* 0x0000000504000388 */ /* 0x0001e20000000800 */
[----:B------:R-:W-:Y:S06]  /*08b0*/  @P0 BAR.SYNC.DEFER_BLOCKING 0x0 ;  /* 0x0000000000000b1d */ /* 0x000fec0000010000 */
[----:B------:R-:W-:Y:S05]  /*08c0*/  @!P1 BRA `(.L_x_20) ;  /* 0x00000008002c9947 */ /* 0x000fea0003800000 */
        /* <DEDUP_REMOVED lines=13> */
[----:B------:R-:W-:Y:S03]  /*09a0*/  @!P1 LDS R6, [R4] ;  /* 0x0000000004069984 */ /* 0x000fe60000000800 */
[----:B------:R-:W-:-:S06]  /*09b0*/  @!P1 IADD3 R7, PT, PT, R4, R7, RZ ;  /* 0x0000000704079210 */ /* 0x000fcc0007ffe0ff */
        /* <DEDUP_REMOVED lines=123> */
[----:B------:R-:W-:Y:S06]  /*1170*/  BAR.SYNC.DEFER_BLOCKING 0x0 ;  /* 0x0000000000007b1d */ /* 0x000fec0000010000 */
.L_x_20:
[----:B------:R-:W-:-:S13]  /*1180*/  ISETP.GT.U32.AND P1, PT, R3, 0x1f, PT ;  /* 0x0000001f0300780c */ /* 0x000fda0003f24070 */
[----:B------:R-:W-:Y:S05]  /*1190*/  @P1 BRA `(.L_x_21) ;  /* 0x00000000003c1947 */ /* 0x000fea0003800000 */
[----:B------:R-:W-:Y:S01]  /*11a0*/  @P0 LDS R2, [R4] ;  /* 0x0000000004020984 */ /* 0x000fe20000000800 */
[----:B------:R-:W-:-:S03]  /*11b0*/  UMOV UR4, 0xffffffff ;  /* 0xffffffff00047882 */ /* 0x000fc60000000000 */
[----:B------:R-:W0:Y:S02]  /*11c0*/  @P0 LDS R3, [R4+0x80] ;  /* 0x0000800004030984 */ /* 0x000e240000000800 */
[----:B0-----:R-:W-:Y:S01]  /*11d0*/  @P0 FADD.FTZ R5, R2, R3 ;  /* 0x0000000302050221 */ /* 0x001fe20000010000 */
[----:B------:R-:W-:Y:S06]  /*11e0*/  BRA.DIV UR4, `(.L_x_22) ;  /* 0x0000000204907947 */ /* 0x000fec000b800000 */
[----:B------:R-:W0:Y:S02]  /*11f0*/  SHFL.DOWN PT, R2, R5, 0x10, 0x1f ;  /* 0x0a001f0005027f89 */ /* 0x000e2400000e0000 */
[----:B0-----:R-:W-:-:S05]  /*1200*/  FADD.FTZ R2, R2, R5 ;  /* 0x0000000502027221 */ /* 0x001fca0000010000 */
[----:B------:R-:W0:Y:S02]  /*1210*/  SHFL.DOWN PT, R3, R2, 0x8, 0x1f ;  /* 0x09001f0002037f89 */ /* 0x000e2400000e0000 */
[----:B0-----:R-:W-:-:S05]  /*1220*/  FADD.FTZ R3, R2, R3 ;  /* 0x0000000302037221 */ /* 0x001fca0000010000 */
[----:B-1----:R-:W0:Y:S02]  /*1230*/  SHFL.DOWN PT, R4, R3, 0x4, 0x1f ;  /* 0x08801f0003047f89 */ /* 0x002e2400000e0000 */
[----:B0-----:R-:W-:-:S05]  /*1240*/  FADD.FTZ R4, R3, R4 ;  /* 0x0000000403047221 */ /* 0x001fca0000010000 */
[----:B------:R-:W0:Y:S02]  /*1250*/  SHFL.DOWN PT, R7, R4, 0x2, 0x1f ;  /* 0x08401f0004077f89 */ /* 0x000e2400000e0000 */
[----:B0-----:R-:W-:-:S05]  /*1260*/  FADD.FTZ R7, R4, R7 ;  /* 0x0000000704077221 */ /* 0x001fca0000010000 */
[----:B------:R0:W1:Y:S02]  /*1270*/  SHFL.DOWN PT, R6, R7, 0x1, 0x1f ;  /* 0x08201f0007067f89 */ /* 0x00006400000e0000 */
.L_x_28:
[----:B-1----:R-:W-:-:S07]  /*1280*/  FADD.FTZ R11, R7, R6 ;  /* 0x00000006070b7221 */ /* 0x002fce0000010000 */
.L_x_21:
[----:B------:R-:W-:Y:S05]  /*1290*/  WARPSYNC.ALL ;  /* 0x0000000000007948 */ /* 0x000fea0003800000 */
[----:B------:R-:W-:Y:S01]  /*12a0*/  BAR.SYNC.DEFER_BLOCKING 0x0 ;  /* 0x0000000000007b1d */ /* 0x000fe20000010000 */
[----:B------:R-:W-:-:S13]  /*12b0*/  ISETP.NE.AND P0, PT, R0, RZ, PT ;  /* 0x000000ff0000720c */ /* 0x000fda0003f05270 */
[----:B------:R-:W-:Y:S05]  /*12c0*/  @P0 EXIT ;  /* 0x000000000000094d */ /* 0x000fea0003800000 */
[----:B------:R-:W-:Y:S01]  /*12d0*/  FSETP.NE.FTZ.AND P0, PT, |R11|, +INF , PT ;  /* 0x7f8000000b00780b */ /* 0x000fe20003f15200 */
[----:B01----:R-:W0:Y:S01]  /*12e0*/  LDC.64 R4, c[0x0][0xfe0] ;  /* 0x0003f800ff047b82 */ /* 0x003e220000000a00 */
[----:B------:R-:W1:Y:S11]  /*12f0*/  LDCU.U8 UR4, c[0x0][0xff4] ;  /* 0x0001fe80ff0477ac */ /* 0x000e760008000000 */
[----:B------:R-:W2:Y:S01]  /*1300*/  @!P0 LDC.64 R2, c[0x0][0x388] ;  /* 0x0000e200ff028b82 */ /* 0x000ea20000000a00 */
[----:B------:R-:W-:-:S02]  /*1310*/  @!P0 IMAD.MOV.U32 R9, RZ, RZ, 0x1 ;  /* 0x00000001ff098424 */ /* 0x000fc400078e00ff */
[----:B0-----:R-:W-:-:S03]  /*1320*/  IMAD.WIDE.U32 R4, R12, 0x4, R4 ;  /* 0x000000040c047825 */ /* 0x001fc600078e0004 */
[----:B--2---:R0:W-:Y:S04]  /*1330*/  @!P0 STG.E.STRONG.SYS desc[UR6][R2.64], R9 ;  /* 0x0000000902008986 */ /* 0x0041e8000c115906 */
[----:B------:R-:W2:Y:S01]  /*1340*/  LDG.E R0, desc[UR6][R4.64] ;  /* 0x0000000604007981 */ /* 0x000ea2000c1e1900 */
[----:B-1----:R-:W-:-:S06]  /*1350*/  UPRMT UR4, UR4, 0x8880, URZ ;  /* 0x0000888004047896 */ /* 0x002fcc00080000ff */
[----:B------:R-:W-:Y:S01]  /*1360*/  ISETP.NE.AND P0, PT, RZ, UR4, PT ;  /* 0x00000004ff007c0c */ /* 0x000fe2000bf05270 */
[----:B--2---:R-:W-:-:S05]  /*1370*/  FADD.FTZ R7, R11, R0 ;  /* 0x000000000b077221 */ /* 0x004fca0000010000 */
[----:B------:R0:W-:Y:S07]  /*1380*/  STG.E desc[UR6][R4.64], R7 ;  /* 0x0000000704007986 */ /* 0x0001ee000c101906 */
[----:B------:R-:W-:Y:S05]  /*1390*/  @!P0 EXIT ;  /* 0x000000000000894d */ /* 0x000fea0003800000 */
[----:B------:R-:W1:Y:S01]  /*13a0*/  LDC.U8 R0, c[0x0][R12+0x990] ;  /* 0x000264000c007b82 */ /* 0x000e620000000000 */
[----:B------:R-:W1:Y:S01]  /*13b0*/  LDCU UR4, c[0x0][0xfd0] ;  /* 0x0001fa00ff0477ac */ /* 0x000e620008000800 */
[----:B------:R-:W2:Y:S06]  /*13c0*/  LDCU UR5, c[0x0][0xff8] ;  /* 0x0001ff00ff0577ac */ /* 0x000eac0008000800 */
[----:B0-----:R-:W0:Y:S01]  /*13d0*/  LDC.64 R2, c[0x0][0xfe8] ;  /* 0x0003fa00ff027b82 */ /* 0x001e220000000a00 */
[----:B-1----:R-:W-:-:S05]  /*13e0*/  IADD3 R0, PT, PT, R0, UR4, RZ ;  /* 0x0000000400007c10 */ /* 0x002fca000fffe0ff */
[----:B--2---:R-:W-:-:S04]  /*13f0*/  IMAD R13, R0, UR5, R13 ;  /* 0x00000005000d7c24 */ /* 0x004fc8000f8e020d */
[----:B0-----:R-:W-:-:S05]  /*1400*/  IMAD.WIDE R2, R13, 0x4, R2 ;  /* 0x000000040d027825 */ /* 0x001fca00078e0202 */
[----:B------:R-:W-:Y:S01]  /*1410*/  STG.E desc[UR6][R2.64], R11 ;  /* 0x0000000b02007986 */ /* 0x000fe2000c101906 */
[----:B------:R-:W-:Y:S05]  /*1420*/  EXIT ;  /* 0x000000000000794d */ /* 0x000fea0003800000 */
.L_x_22:
[----:B------:R-:W-:Y:S02]  /*1430*/  IMAD.MOV.U32 R9, RZ, RZ, 0x10 ;  /* 0x00000010ff097424 */ /* 0x000fe400078e00ff */
[----:B------:R-:W-:Y:S02]  /*1440*/  HFMA2 R10, -RZ, RZ, 0, 1.847743988037109375e-06 ;  /* 0x0000001fff0a7431 */ /* 0x000fe400000001ff */
[----:B------:R-:W-:-:S07]  /*1450*/  IMAD.MOV.U32 R8, RZ, RZ, -0x1 ;  /* 0xffffffffff087424 */ /* 0x000fce00078e00ff */
[----:B-1----:R-:W-:Y:S05]  /*1460*/  WARPSYNC.COLLECTIVE R8, `(.L_x_23) ;  /* 0x0000000008087348 */ /* 0x002fea0003c00000 */
[----:B------:R0:W2:Y:S02]  /*1470*/  SHFL.DOWN P0, R6, R5, R9, R10 ;  /* 0x0800000905067389 */ /* 0x0000a4000000000a */
[----:B012---:R-:W-:Y:S05]  /*1480*/  ENDCOLLECTIVE ;  /* 0x000000000000791b */ /* 0x007fea0003800000 */
.L_x_23:
[----:B------:R-:W-:Y:S01]  /*1490*/  HFMA2 R9, -RZ, RZ, 0, 4.76837158203125e-07 ;  /* 0x00000008ff097431 */ /* 0x000fe200000001ff */
[----:B------:R-:W-:-:S05]  /*14a0*/  MOV R2, R6 ;  /* 0x0000000600027202 */ /* 0x000fca0000000f00 */
[----:B------:R-:W-:-:S04]  /*14b0*/  FADD.FTZ R2, R2, R5 ;  /* 0x0000000502027221 */ /* 0x000fc80000010000 */
[----:B------:R-:W-:-:S07]  /*14c0*/  IMAD.MOV.U32 R5, RZ, RZ, R2 ;  /* 0x000000ffff057224 */ /* 0x000fce00078e0002 */
[----:B------:R-:W-:Y:S05]  /*14d0*/  WARPSYNC.COLLECTIVE R8, `(.L_x_24) ;  /* 0x0000000008087348 */ /* 0x000fea0003c00000 */
[----:B------:R0:W1:Y:S02]  /*14e0*/  SHFL.DOWN P0, R6, R5, R9, R10 ;  /* 0x0800000905067389 */ /* 0x000064000000000a */
[----:B01----:R-:W-:Y:S05]  /*14f0*/  ENDCOLLECTIVE ;  /* 0x000000000000791b */ /* 0x003fea0003800000 */
.L_x_24:
[----:B------:R-:W-:Y:S02]  /*1500*/  IMAD.MOV.U32 R9, RZ, RZ, 0x4 ;  /* 0x00000004ff097424 */ /* 0x000fe400078e00ff */
[----:B------:R-:W-:-:S04]  /*1510*/  IMAD.MOV.U32 R3, RZ, RZ, R6 ;  /* 0x000000ffff037224 */ /* 0x000fc800078e0006 */
[----:B------:R-:W-:-:S05]  /*1520*/  FADD.FTZ R3, R2, R3 ;  /* 0x0000000302037221 */ /* 0x000fca0000010000 */
[----:B------:R-:W-:-:S07]  /*1530*/  MOV R5, R3 ;  /* 0x0000000300057202 */ /* 0x000fce0000000f00 */
[----:B------:R-:W-:Y:S05]  /*1540*/  WARPSYNC.COLLECTIVE R8, `(.L_x_25) ;  /* 0x0000000008087348 */ /* 0x000fea0003c00000 */
[----:B------:R0:W1:Y:S02]  /*1550*/  SHFL.DOWN P0, R6, R5, R9, R10 ;  /* 0x0800000905067389 */ /* 0x000064000000000a */
[----:B01----:R-:W-:Y:S05]  /*1560*/  ENDCOLLECTIVE ;  /* 0x000000000000791b */ /* 0x003fea0003800000 */
.L_x_25:
[----:B------:R-:W-:Y:S01]  /*1570*/  HFMA2 R9, -RZ, RZ, 0, 1.1920928955078125e-07 ;  /* 0x00000002ff097431 */ /* 0x000fe200000001ff */
[----:B------:R-:W-:-:S05]  /*1580*/  MOV R4, R6 ;  /* 0x0000000600047202 */ /* 0x000fca0000000f00 */
[----:B------:R-:W-:-:S04]  /*1590*/  FADD.FTZ R4, R3, R4 ;  /* 0x0000000403047221 */ /* 0x000fc80000010000 */
[----:B------:R-:W-:-:S07]  /*15a0*/  IMAD.MOV.U32 R5, RZ, RZ, R4 ;  /* 0x000000ffff057224 */ /* 0x000fce00078e0004 */
[----:B------:R-:W-:Y:S05]  /*15b0*/  WARPSYNC.COLLECTIVE R8, `(.L_x_26) ;  /* 0x0000000008087348 */ /* 0x000fea0003c00000 */
[----:B------:R0:W1:Y:S02]  /*15c0*/  SHFL.DOWN P0, R6, R5, R9, R10 ;  /* 0x0800000905067389 */ /* 0x000064000000000a */
[----:B01----:R-:W-:Y:S05]  /*15d0*/  ENDCOLLECTIVE ;  /* 0x000000000000791b */ /* 0x003fea0003800000 */
.L_x_26:
[----:B------:R-:W-:Y:S02]  /*15e0*/  IMAD.MOV.U32 R9, RZ, RZ, 0x1 ;  /* 0x00000001ff097424 */ /* 0x000fe400078e00ff */
[----:B------:R-:W-:-:S04]  /*15f0*/  IMAD.MOV.U32 R7, RZ, RZ, R6 ;  /* 0x000000ffff077224 */ /* 0x000fc800078e0006 */
[----:B------:R-:W-:-:S05]  /*1600*/  FADD.FTZ R7, R4, R7 ;  /* 0x0000000704077221 */ /* 0x000fca0000010000 */
[----:B------:R-:W-:-:S07]  /*1610*/  MOV R5, R7 ;  /* 0x0000000700057202 */ /* 0x000fce0000000f00 */
[----:B------:R-:W-:Y:S05]  /*1620*/  WARPSYNC.COLLECTIVE R8, `(.L_x_27) ;  /* 0x0000000008087348 */ /* 0x000fea0003c00000 */
[----:B------:R0:W1:Y:S02]  /*1630*/  SHFL.DOWN P0, R6, R5, R9, R10 ;  /* 0x0800000905067389 */ /* 0x000064000000000a */
[----:B01----:R-:W-:Y:S05]  /*1640*/  ENDCOLLECTIVE ;  /* 0x000000000000791b */ /* 0x003fea0003800000 */
.L_x_27:
[----:B------:R-:W-:Y:S05]  /*1650*/  BRA `(.L_x_28) ;  /* 0xfffffffc00087947 */ /* 0x000fea000383ffff */
.L_x_29:
        /* <DEDUP_REMOVED lines=10> */
.L_x_84:


//--------------------- .text._Z25multi_tensor_apply_kernelI18TensorListMetadataILi2EE18L2NormScaleFunctorIfN3c104HalfEEJPfS6_fbiEEvlPViT_T0_DpT1_ --------------------------
	.section	.text._Z25multi_tensor_apply_kernelI18TensorListMetadataILi2EE18L2NormScaleFunctorIfN3c104HalfEEJPfS6_fbiEEvlPViT_T0_DpT1_,"ax",@progbits
	.align	128
        .global         _Z25multi_tensor_apply_kernelI18TensorListMetadataILi2EE18L2NormScaleFunctorIfN3c104HalfEEJPfS6_fbiEEvlPViT_T0_DpT1_
        .type           _Z25multi_tensor_apply_kernelI18TensorListMetadataILi2EE18L2NormScaleFunctorIfN3c104HalfEEJPfS6_fbiEEvlPViT_T0_DpT1_,@function
        .size           _Z25multi_tensor_apply_kernelI18TensorListMetadataILi2EE18L2NormScaleFunctorIfN3c104HalfEEJPfS6_fbiEEvlPViT_T0_DpT1_,(.L_x_85 - _Z25multi_tensor_apply_kernelI18TensorListMetadataILi2EE18L2NormScaleFunctorIfN3c104HalfEEJPfS6_fbiEEvlPViT_T0_DpT1_)
        .other          _Z25multi_tensor_apply_kernelI18TensorListMetadataILi2EE18L2NormScaleFunctorIfN3c104HalfEEJPfS6_fbiEEvlPViT_T0_DpT1_,@"STO_CUDA_ENTRY STV_DEFAULT"
_Z25multi_tensor_apply_kernelI18TensorListMetadataILi2EE18L2NormScaleFunctorIfN3c104HalfEEJPfS6_fbiEEvlPViT_T0_DpT1_:
.text._Z25multi_tensor_apply_kernelI18TensorListMetadataILi2EE18L2NormScaleFunctorIfN3c104HalfEEJPfS6_fbiEEvlPViT_T0_DpT1_:
[----:B------:R-:W-:Y:S01]  /*0000*/  LDC R1, c[0x0][0x37c] ;  /* 0x0000df00ff017b82 */ /* 0x000fe20000000800 */
[----:B------:R-:W0:Y:S01]  /*0010*/  S2R R0, SR_CTAID.X ;  /* 0x0000000000007919 */ /* 0x000e220000002500 */
[----:B------:R-:W-:-:S06]  /*0020*/  IMAD.MOV.U32 R5, RZ, RZ, 0x10 ;  /* 0x00000010ff057424 */ /* 0x000fcc00078e00ff */
[----:B------:R-:W1:Y:S01]  /*0030*/  LDC R18, c[0x0][0x380] ;  /* 0x0000e000ff127b82 */ /* 0x000e620000000800 */
[----:B------:R-:W2:Y:S01]  /*0040*/  LDCU.64 UR6, c[0x0][0x358] ;  /* 0x00006b00ff0677ac */ /* 0x000ea20008000a00 */
[----:B------:R-:W-:Y:S01]  /*0050*/  HFMA2 R16, -RZ, RZ, 0, 0 ;  /* 0x00000000ff107431 */ /* 0x000fe200000001ff */
[----:B------:R-:W-:Y:S01]  /*0060*/  CS2R R14, SRZ ;  /* 0x00000000000e7805 */ /* 0x000fe2000001ff00 */
[----:B------:R-:W-:-:S04]  /*0070*/  IMAD.MOV.U32 R13, RZ, RZ, RZ ;  /* 0x000000ffff0d7224 */ /* 0x000fc800078e00ff */
[----:B0-----:R-:W0:Y:S01]  /*0080*/  LDC.U8 R2, c[0x0][R0+0x990] ;  /* 0x0002640000027b82 */ /* 0x001e220000000000 */
[----:B------:R-:W-:-:S04]  /*0090*/  VIADD R3, R0, 0x10 ;  /* 0x0000001000037836 */ /* 0x000fc80000000000 */
[----:B------:R-:W-:-:S06]  /*00a0*/  IMAD R12, R0, 0x3, R3 ;  /* 0x00000003000c7824 */ /* 0x000fcc00078e0203 */
[----:B------:R-:W1:Y:S01]  /*00b0*/  LDC R12, c[0x0][R12+0xac0] ;  /* 0x0002b0000c0c7b82 */ /* 0x000e620000000800 */
[----:B0-----:R-:W-:-:S07]  /*00c0*/  LEA R4, R2, R5, 0x3 ;  /* 0x0000000502047211 */ /* 0x001fce00078e18ff */
[----:B------:R-:W0:Y:S01]  /*00d0*/  LDC.64 R2, c[0x0][R4+0x380] ;  /* 0x0000e00004027b82 */ /* 0x000e220000000a00 */
[----:B-1----:R-:W-:-:S07]  /*00e0*/  IMAD R7, R12, R18, RZ ;  /* 0x000000120c077224 */ /* 0x002fce00078e02ff */
[----:B------:R-:W1:Y:S08]  /*00f0*/  LDC R5, c[0x0][R4+0x780] ;  /* 0x0001e00004057b82 */ /* 0x000e700000000800 */
[----:B------:R-:W3:Y:S01]  /*0100*/  LDC.64 R8, c[0x0][R4+0x580] ;  /* 0x0001600004087b82 */ /* 0x000ee20000000a00 */
[----:B0-----:R-:W-:-:S03]  /*0110*/  IMAD.WIDE R2, R7, 0x4, R2 ;  /* 0x0000000407027825 */ /* 0x001fc600078e0202 */
[----:B------:R-:W-:Y:S01]  /*0120*/  LOP3.LUT P1, RZ, R2, 0xf, RZ, 0xc0, !PT ;  /* 0x0000000f02ff7812 */ /* 0x000fe2000782c0ff */
[----:B-1----:R-:W-:-:S05]  /*0130*/  IMAD.IADD R5, R5, 0x1, -R7 ;  /* 0x0000000105057824 */ /* 0x002fca00078e0a07 */
[----:B------:R-:W-:Y:S01]  /*0140*/  LOP3.LUT P0, RZ, R5, 0x3, R18, 0xc8, !PT ;  /* 0x0000000305ff7812 */ /* 0x000fe2000780c812 */
[----:B---3--:R-:W-:-:S03]  /*0150*/  IMAD.WIDE R8, R7, 0x2, R8 ;  /* 0x0000000207087825 */ /* 0x008fc600078e0208 */
[----:B------:R-:W-:-:S04]  /*0160*/  LOP3.LUT P2, RZ, R8, 0x7, RZ, 0xc0, !PT ;  /* 0x0000000708ff7812 */ /* 0x000fc8000784c0ff */
[----:B------:R-:W-:-:S13]  /*0170*/  PLOP3.LUT P0, PT, P2, P0, P1, 0x1, 0x0 ;  /* 0x000000000000781c */ /* 0x000fda0001700011 */
[----:B--2---:R-:W-:Y:S05]  /*0180*/  @P0 BRA `(.L_x_30) ;  /* 0x0000000000d80947 */ /* 0x004fea0003800000 */
[----:B------:R-:W-:-:S04]  /*0190*/  VIMNMX R4, PT, PT, R5, R18, PT ;  /* 0x0000001205047248 */ /* 0x000fc80003fe0100 */
[----:B------:R-:W-:-:S13]  /*01a0*/  ISETP.GE.AND P0, PT, R4, 0x1, PT ;  /* 0x000000010400780c */ /* 0x000fda0003f06270 */
[----:B------:R-:W-:Y:S05]  /*01b0*/  @!P0 BRA `(.L_x_31) ;  /* 0x0000000400608947 */ /* 0x000fea0003800000 */
[----:B------:R-:W0:Y:S01]  /*01c0*/  S2R R17, SR_TID.X ;  /* 0x0000000000117919 */ /* 0x000e220000002100 */
[----:B------:R-:W-:Y:S02]  /*01d0*/  VIMNMX.U32 R18, PT, PT, R5, R18, PT ;  /* 0x0000001205127248 */ /* 0x000fe40003fe0000 */
[----:B------:R-:W-:Y:S01]  /*01e0*/  CS2R R14, SRZ ;  /* 0x00000000000e7805 */ /* 0x000fe2000001ff00 */
[----:B------:R-:W-:Y:S01]  /*01f0*/  IMAD.MOV.U32 R13, RZ, RZ, RZ ;  /* 0x000000ffff0d7224 */ /* 0x000fe200078e00ff */
[----:B------:R-:W1:Y:S01]  /*0200*/  LDCU UR5, c[0x0][0x360] ;  /* 0x00006c00ff0577ac */ /* 0x000e620008000800 */
[----:B------:R-:W-:Y:S01]  /*0210*/  IMAD.MOV.U32 R16, RZ, RZ, RZ ;  /* 0x000000ffff107224 */ /* 0x000fe200078e00ff */
[----:B------:R-:W2:Y:S01]  /*0220*/  LDCU UR8, c[0x0][0xff0] ;  /* 0x0001fe00ff0877ac */ /* 0x000ea20008000800 */
[----:B------:R-:W-:-:S05]  /*0230*/  UMOV UR4, URZ ;  /* 0x000000ff00047c82 */ /* 0x000fca0008000000 */
.L_x_32:
[----:B0--3--:R-:W-:Y:S02]  /*0240*/  IADD3 R23, PT, PT, R17, UR4, RZ ;  /* 0x0000000411177c10 */ /* 0x009fe4000fffe0ff */
[----:B------:R-:W-:Y:S01]  /*0250*/  CS2R R20, SRZ ;  /* 0x0000000000147805 */ /* 0x000fe2000001ff00 */
[----:B------:R-:W-:Y:S01]  /*0260*/  IMAD.MOV.U32 R19, RZ, RZ, RZ ;  /* 0x000000ffff137224 */ /* 0x000fe200078e00ff */
[C---:B------:R-:W-:Y:S01]  /*0270*/  ISETP.GE.AND P0, PT, R23.reuse, R18, PT ;  /* 0x000000121700720c */ /* 0x040fe20003f06270 */
[----:B-1----:R-:W-:-:S04]  /*0280*/  VIADD R10, R23, UR5 ;  /* 0x00000005170a7c36 */ /* 0x002fc80008000000 */
[C---:B------:R-:W-:Y:S01]  /*0290*/  VIADD R27, R10.reuse, UR5 ;  /* 0x000000050a1b7c36 */ /* 0x040fe20008000000 */
[----:B------:R-:W-:-:S04]  /*02a0*/  ISETP.GE.AND P4, PT, R10, R18, PT ;  /* 0x000000120a00720c */ /* 0x000fc80003f86270 */
[C---:B------:R-:W-:Y:S02]  /*02b0*/  IADD3 R11, PT, PT, R27.reuse, UR5, RZ ;  /* 0x000000051b0b7c10 */ /* 0x040fe4000fffe0ff */
[-C--:B------:R-:W-:Y:S01]  /*02c0*/  ISETP.GE.AND P1, PT, R27, R18.reuse, PT ;  /* 0x000000121b00720c */ /* 0x080fe20003f26270 */
[----:B------:R-:W-:Y:S01]  /*02d0*/  @!P0 IMAD.WIDE R28, R23, 0x4, R2 ;  /* 0x00000004171c8825 */ /* 0x000fe200078e0202 */
[----:B------:R-:W-:-:S04]  /*02e0*/  ISETP.GE.AND P2, PT, R11, R18, PT ;  /* 0x000000120b00720c */ /* 0x000fc80003f46270 */
[----:B------:R-:W2:Y:S01]  /*02f0*/  @!P0 LDG.E R20, desc[UR6][R28.64] ;  /* 0x000000061c148981 */ /* 0x000ea2000c1e1900 */
[----:B------:R-:W-:-:S04]  /*0300*/  @!P4 IMAD.WIDE R24, R10, 0x4, R2 ;  /* 0x000000040a18c825 */ /* 0x000fc800078e0202 */
[----:B------:R-:W-:Y:S01]  /*0310*/  IMAD.MOV.U32 R26, RZ, RZ, RZ ;  /* 0x000000ffff1a7224 */ /* 0x000fe200078e00ff */
[----:B------:R-:W3:Y:S01]  /*0320*/  @!P4 LDG.E R19, desc[UR6][R24.64] ;  /* 0x000000061813c981 */ /* 0x000ee2000c1e1900 */
[----:B------:R-:W-:-:S04]  /*0330*/  @!P1 IMAD.WIDE R4, R27, 0x4, R2 ;  /* 0x000000041b049825 */ /* 0x000fc800078e0202 */
[----:B------:R-:W-:Y:S01]  /*0340*/  @!P2 IMAD.WIDE R6, R11, 0x4, R2 ;  /* 0x000000040b06a825 */ /* 0x000fe200078e0202 */
[----:B------:R-:W4:Y:S04]  /*0350*/  @!P1 LDG.E R26, desc[UR6][R4.64] ;  /* 0x00000006041a9981 */ /* 0x000f28000c1e1900 */
[----:B------:R0:W5:Y:S01]  /*0360*/  @!P2 LDG.E R21, desc[UR6][R6.64] ;  /* 0x000000060615a981 */ /* 0x000162000c1e1900 */
[----:B------:R-:W-:Y:S01]  /*0370*/  ULEA UR4, UR5, UR4, 0x2 ;  /* 0x0000000405047291 */ /* 0x000fe2000f8e10ff */
[----:B0-----:R-:W-:-:S05]  /*0380*/  @!P1 IMAD.WIDE R6, R27, 0x2, R8 ;  /* 0x000000021b069825 */ /* 0x001fca00078e0208 */
[----:B------:R-:W-:Y:S01]  /*0390*/  ISETP.LE.AND P3, PT, R18, UR4, PT ;  /* 0x0000000412007c0c */ /* 0x000fe2000bf63270 */
[----:B--2---:R-:W-:-:S05]  /*03a0*/  FMUL.FTZ R22, R20, UR8 ;  /* 0x0000000814167c20 */ /* 0x004fca0008410000 */
[----:B------:R-:W-:Y:S01]  /*03b0*/  F2FP.F16.F32.PACK_AB R5, RZ, R22 ;  /* 0x00000016ff05723e */ /* 0x000fe200000000ff */
[----:B------:R-:W-:-:S04]  /*03c0*/  @!P0 IMAD.WIDE R22, R23, 0x2, R8 ;  /* 0x0000000217168825 */ /* 0x000fc800078e0208 */
[----:B---3--:R-:W-:Y:S01]  /*03d0*/  FMUL.FTZ R24, R19, UR8 ;  /* 0x0000000813187c20 */ /* 0x008fe20008410000 */
[----:B----4-:R-:W-:Y:S01]  /*03e0*/  FMUL.FTZ R25, R26, UR8 ;  /* 0x000000081a197c20 */ /* 0x010fe20008410000 */
[----:B------:R0:W-:Y:S01]  /*03f0*/  @!P0 STG.E.U16 desc[UR6][R22.64], R5 ;  /* 0x0000000516008986 */ /* 0x0001e2000c101506 */
[----:B-----5:R-:W-:Y:S02]  /*0400*/  FMUL.FTZ R28, R21, UR8 ;  /* 0x00000008151c7c20 */ /* 0x020fe40008410000 */
[----:B0-----:R-:W-:Y:S01]  /*0410*/  F2FP.F16.F32.PACK_AB R23, RZ, R24 ;  /* 0x00000018ff17723e */ /* 0x001fe200000000ff */
[--C-:B------:R-:W-:Y:S01]  /*0420*/  @!P4 IMAD.WIDE R4, R10, 0x2, R8.reuse ;  /* 0x000000020a04c825 */ /* 0x100fe200078e0208 */
[----:B------:R-:W-:Y:S02]  /*0430*/  F2FP.F16.F32.PACK_AB R24, RZ, R25 ;  /* 0x00000019ff18723e */ /* 0x000fe400000000ff */
[----:B------:R-:W-:Y:S01]  /*0440*/  F2FP.F16.F32.PACK_AB R25, RZ, R28 ;  /* 0x0000001cff19723e */ /* 0x000fe200000000ff */
[----:B------:R-:W-:Y:S01]  /*0450*/  @!P2 IMAD.WIDE R10, R11, 0x2, R8 ;  /* 0x000000020b0aa825 */ /* 0x000fe200078e0208 */
[----:B------:R3:W-:Y:S04]  /*0460*/  @!P4 STG.E.U16 desc[UR6][R4.64], R23 ;  /* 0x000000170400c986 */ /* 0x0007e8000c101506 */
[----:B------:R3:W-:Y:S04]  /*0470*/  @!P1 STG.E.U16 desc[UR6][R6.64], R24 ;  /* 0x0000001806009986 */ /* 0x0007e8000c101506 */
[----:B------:R3:W-:Y:S01]  /*0480*/  @!P2 STG.E.U16 desc[UR6][R10.64], R25 ;  /* 0x000000190a00a986 */ /* 0x0007e2000c101506 */
[----:B------:R-:W-:Y:S01]  /*0490*/  @!P4 FFMA.FTZ R16, R19, R19, R16 ;  /* 0x000000131310c223 */ /* 0x000fe20000010010 */
[----:B------:R-:W-:Y:S01]  /*04a0*/  @!P1 FFMA.FTZ R13, R26, R26, R13 ;  /* 0x0000001a1a0d9223 */ /* 0x000fe2000001000d */
[----:B------:R-:W-:Y:S01]  /*04b0*/  @!P2 FFMA.FTZ R14, R21, R21, R14 ;  /* 0x00000015150ea223 */ /* 0x000fe2000001000e */
[----:B------:R-:W-:Y:S01]  /*04c0*/  @!P0 FFMA.FTZ R15, R20, R20, R15 ;  /* 0x00000014140f8223 */ /* 0x000fe2000001000f */
[----:B------:R-:W-:Y:S06]  /*04d0*/  @!P3 BRA `(.L_x_32) ;  /* 0xfffffffc0058b947 */ /* 0x000fec000383ffff */
[----:B------:R-:W-:Y:S05]  /*04e0*/  BRA `(.L_x_31) ;  /* 0x0000000000947947 */ /* 0x000fea0003800000 */
.L_x_30:
[----:B------:R-:W0:Y:S01]  /*04f0*/  S2R R21, SR_TID.X ;  /* 0x0000000000157919 */ /* 0x000e220000002100 */
[----:B------:R-:W-:Y:S01]  /*0500*/  VIMNMX R7, PT, PT, R5, R18, PT ;  /* 0x0000001205077248 */ /* 0x000fe20003fe0100 */
[----:B------:R-:W1:Y:S01]  /*0510*/  LDCU UR4, c[0x0][0xff0] ;  /* 0x0001fe00ff0477ac */ /* 0x000e620008000800 */
[----:B------:R-:W-:Y:S01]  /*0520*/  BSSY.RECONVERGENT B0, `(.L_x_31) ;  /* 0x0000021000007945 */ /* 0x000fe20003800200 */
[----:B0-----:R-:W-:-:S04]  /*0530*/  SHF.L.U32 R4, R21, 0x2, RZ ;  /* 0x0000000215047819 */ /* 0x001fc800000006ff */
[----:B------:R-:W-:-:S13]  /*0540*/  ISETP.GT.AND P0, PT, R7, R4, PT ;  /* 0x000000040700720c */ /* 0x000fda0003f04270 */
[----:B-1----:R-:W-:Y:S05]  /*0550*/  @!P0 BRA `(.L_x_33) ;  /* 0x0000000000748947 */ /* 0x002fea0003800000 */
[----:B------:R-:W0:Y:S01]  /*0560*/  LDC R17, c[0x0][0x360] ;  /* 0x0000d800ff117b82 */ /* 0x000e220000000800 */
[----:B------:R-:W-:Y:S02]  /*0570*/  VIMNMX.U32 R20, PT, PT, R5, R18, PT ;  /* 0x0000001205147248 */ /* 0x000fe40003fe0000 */
[----:B------:R-:W-:Y:S01]  /*0580*/  CS2R R14, SRZ ;  /* 0x00000000000e7805 */ /* 0x000fe2000001ff00 */
[----:B------:R-:W-:Y:S02]  /*0590*/  IMAD.MOV.U32 R13, RZ, RZ, RZ ;  /* 0x000000ffff0d7224 */ /* 0x000fe400078e00ff */
[----:B------:R-:W-:-:S07]  /*05a0*/  IMAD.MOV.U32 R16, RZ, RZ, RZ ;  /* 0x000000ffff107224 */ /* 0x000fce00078e00ff */
.L_x_34:
[----:B------:R-:W-:-:S06]  /*05b0*/  IMAD.WIDE R4, R21, 0x10, R2 ;  /* 0x0000001015047825 */ /* 0x000fcc00078e0202 */
[----:B------:R-:W2:Y:S02]  /*05c0*/  LDG.E.128 R4, desc[UR6][R4.64] ;  /* 0x0000000604047981 */ /* 0x000ea4000c1e1d00 */
[----:B--2---:R-:W-:Y:S01]  /*05d0*/  FMUL.FTZ R18, R5, UR4 ;  /* 0x0000000405127c20 */ /* 0x004fe20008410000 */
[----:B------:R-:W-:Y:S01]  /*05e0*/  FMUL.FTZ R23, R6, UR4 ;  /* 0x0000000406177c20 */ /* 0x000fe20008410000 */
[----:B------:R-:W-:Y:S01]  /*05f0*/  FMUL.FTZ R24, R7, UR4 ;  /* 0x0000000407187c20 */ /* 0x000fe20008410000 */
[C---:B------:R-:W-:Y:S01]  /*0600*/  FMUL.FTZ R22, R4.reuse, UR4 ;  /* 0x0000000404167c20 */ /* 0x040fe20008410000 */
[----:B------:R-:W1:Y:S01]  /*0610*/  F2F.F16.F32 R10, R18 ;  /* 0x00000012000a7304 */ /* 0x000e620000200800 */
[----:B------:R-:W-:Y:S01]  /*0620*/  FFMA.FTZ R15, R4, R4, R15 ;  /* 0x00000004040f7223 */ /* 0x000fe2000001000f */
[----:B------:R-:W-:Y:S01]  /*0630*/  FFMA.FTZ R16, R5, R5, R16 ;  /* 0x0000000505107223 */ /* 0x000fe20000010010 */
[----:B------:R-:W-:Y:S01]  /*0640*/  FFMA.FTZ R13, R6, R6, R13 ;  /* 0x00000006060d7223 */ /* 0x000fe2000001000d */
[----:B------:R-:W-:-:S04]  /*0650*/  FFMA.FTZ R14, R7, R7, R14 ;  /* 0x00000007070e7223 */ /* 0x000fc8000001000e */
[----:B------:R-:W-:Y:S01]  /*0660*/  F2F.F16.F32 R23, R23 ;  /* 0x0000001700177304 */ /* 0x000fe20000200800 */
[----:B-1----:R-:W-:-:S07]  /*0670*/  IMAD.WIDE.U32 R10, R10, 0x10000, RZ ;  /* 0x000100000a0a7825 */ /* 0x002fce00078e00ff */
[----:B------:R-:W1:Y:S08]  /*0680*/  F2F.F16.F32 R24, R24 ;  /* 0x0000001800187304 */ /* 0x000e700000200800 */
[----:B------:R-:W2:Y:S01]  /*0690*/  F2F.F16.F32 R19, R22 ;  /* 0x0000001600137304 */ /* 0x000ea20000200800 */
[----:B-1----:R-:W-:-:S04]  /*06a0*/  PRMT R25, R23, 0x5410, R24 ;  /* 0x0000541017197816 */ /* 0x002fc80000000018 */
[----:B------:R-:W-:Y:S02]  /*06b0*/  LOP3.LUT R11, R25, R11, RZ, 0xfc, !PT ;  /* 0x0000000b190b7212 */ /* 0x000fe400078efcff */
[----:B--2---:R-:W-:Y:S01]  /*06c0*/  LOP3.LUT R10, R10, R19, RZ, 0xfc, !PT ;  /* 0x000000130a0a7212 */ /* 0x004fe200078efcff */
[----:B------:R-:W-:Y:S01]  /*06d0*/  IMAD.WIDE R18, R21, 0x8, R8 ;  /* 0x0000000815127825 */ /* 0x000fe200078e0208 */
[----:B0-----:R-:W-:-:S04]  /*06e0*/  IADD3 R21, PT, PT, R17, R21, RZ ;  /* 0x0000001511157210 */ /* 0x001fc80007ffe0ff */
[----:B------:R1:W-:Y:S01]  /*06f0*/  STG.E.64 desc[UR6][R18.64], R10 ;  /* 0x0000000a12007986 */ /* 0x0003e2000c101b06 */
[----:B------:R-:W-:-:S05]  /*0700*/  IMAD.SHL.U32 R23, R21, 0x4, RZ ;  /* 0x0000000415177824 */ /* 0x000fca00078e00ff */
[----:B------:R-:W-:-:S13]  /*0710*/  ISETP.GE.AND P0, PT, R23, R20, PT ;  /* 0x000000141700720c */ /* 0x000fda0003f06270 */
[----:B-1----:R-:W-:Y:S05]  /*0720*/  @!P0 BRA `(.L_x_34) ;  /* 0xfffffffc00a08947 */ /* 0x002fea000383ffff */
.L_x_33:
[----:B------:R-:W-:Y:S05]  /*0730*/  BSYNC.RECONVERGENT B0 ;  /* 0x0000000000007941 */ /* 0x000fea0003800200 */
.L_x_31:
[----:B------:R-:W0:Y:S01]  /*0740*/  LDCU UR8, c[0x0][0x360] ;  /* 0x00006c00ff0877ac */ /* 0x000e220008000800 */
[----:B------:R-:W1:Y:S01]  /*0750*/  S2R R2, SR_TID.X ;  /* 0x0000000000027919 */ /* 0x000e620000002100 */
[----:B------:R-:W0:Y:S01]  /*0760*/  LDC R3, c[0x0][0x364] ;  /* 0x0000d900ff037b82 */ /* 0x000e220000000800 */
[----:B------:R-:W-:Y:S01]  /*0770*/  FADD.FTZ R15, RZ, R15 ;  /* 0x0000000fff0f7221 */ /* 0x000fe20000010000 */
[----:B------:R-:W-:Y:S01]  /*0780*/  UMOV UR4, 0x400 ;  /* 0x0000040000047882 */ /* 0x000fe20000000000 */
[----:B---3--:R-:W1:Y:S02]  /*0790*/  S2R R5, SR_TID.Y ;  /* 0x0000000000057919 */ /* 0x008e640000002200 */
        /* <DEDUP_REMOVED lines=25> */
[----:B------:R-:W-:-:S04]  /*0930*/  @!P1 LOP3.LUT R6, R3, 0x3ffffc, RZ, 0xc0, !PT ;  /* 0x003ffffc03069812 */ /* 0x000fc800078ec0ff */
[----:B------:R-:W-:Y:S02]  /*0940*/  @!P1 IADD3 R7, PT, PT, R5, R6, RZ ;  /* 0x0000000605079210 */ /* 0x000fe40007ffe0ff */
        /* <DEDUP_REMOVED lines=125> */
.L_x_35:
        /* <DEDUP_REMOVED lines=16> */
.L_x_43:
[----:B-1----:R-:W-:-:S07]  /*1220*/  FADD.FTZ R11, R6, R7 ;  /* 0x00000007060b7221 */ /* 0x002fce0000010000 */
.L_x_36:
        /* <DEDUP_REMOVED lines=21> */
[----:B0-----:R-:W-:-:S05]  /*1380*/  IADD3 R5, PT, PT, R5, UR4, RZ ;  /* 0x0000000405057c10 */ /* 0x001fca000fffe0ff */
[----:B-1----:R-:W-:-:S04]  /*1390*/  IMAD R5, R5, UR5, R12 ;  /* 0x0000000505057c24 */ /* 0x002fc8000f8e020c */
[----:B--2---:R-:W-:-:S05]  /*13a0*/  IMAD.WIDE R2, R5, 0x4, R2 ;  /* 0x0000000405027825 */ /* 0x004fca00078e0202 */
[----:B------:R-:W-:Y:S01]  /*13b0*/  STG.E desc[UR6][R2.64], R11 ;  /* 0x0000000b02007986 */ /* 0x000fe2000c101906 */
[----:B------:R-:W-:Y:S05]  /*13c0*/  EXIT ;  /* 0x000000000000794d */ /* 0x000fea0003800000 */
.L_x_37:
[----:B------:R-:W-:Y:S02]  /*13d0*/  IMAD.MOV.U32 R9, RZ, RZ, R14 ;  /* 0x000000ffff097224 */ /* 0x000fe400078e000e */
[----:B------:R-:W-:Y:S02]  /*13e0*/  HFMA2 R10, -RZ, RZ, 0, 9.5367431640625e-07 ;  /* 0x00000010ff0a7431 */ /* 0x000fe400000001ff */
[----:B------:R-:W-:Y:S01]  /*13f0*/  IMAD.MOV.U32 R11, RZ, RZ, 0x1f ;  /* 0x0000001fff0b7424 */ /* 0x000fe200078e00ff */
[----:B-1----:R-:W-:-:S07]  /*1400*/  MOV R8, 0xffffffff ;  /* 0xffffffff00087802 */ /* 0x002fce0000000f00 */
[----:B------:R-:W-:Y:S05]  /*1410*/  WARPSYNC.COLLECTIVE R8, `(.L_x_38) ;  /* 0x0000000008087348 */ /* 0x000fea0003c00000 */
[----:B------:R0:W1:Y:S02]  /*1420*/  SHFL.DOWN P0, R7, R9, R10, R11 ;  /* 0x0800000a09077389 */ /* 0x000064000000000b */
[----:B01----:R-:W-:Y:S05]  /*1430*/  ENDCOLLECTIVE ;  /* 0x000000000000791b */ /* 0x003fea0003800000 */
.L_x_38:
[----:B------:R-:W-:Y:S02]  /*1440*/  IMAD.MOV.U32 R10, RZ, RZ, 0x8 ;  /* 0x00000008ff0a7424 */ /* 0x000fe400078e00ff */
[----:B------:R-:W-:-:S04]  /*1450*/  IMAD.MOV.U32 R3, RZ, RZ, R7 ;  /* 0x000000ffff037224 */ /* 0x000fc800078e0007 */
[----:B------:R-:W-:-:S05]  /*1460*/  FADD.FTZ R3, R3, R14 ;  /* 0x0000000e03037221 */ /* 0x000fca0000010000 */
[----:B------:R-:W-:-:S07]  /*1470*/  MOV R9, R3 ;  /* 0x0000000300097202 */ /* 0x000fce0000000f00 */
[----:B------:R-:W-:Y:S05]  /*1480*/  WARPSYNC.COLLECTIVE R8, `(.L_x_39) ;  /* 0x0000000008087348 */ /* 0x000fea0003c00000 */
[----:B------:R0:W1:Y:S02]  /*1490*/  SHFL.DOWN P0, R7, R9, R10, R11 ;  /* 0x0800000a09077389 */ /* 0x000064000000000b */
[----:B01----:R-:W-:Y:S05]  /*14a0*/  ENDCOLLECTIVE ;  /* 0x000000000000791b */ /* 0x003fea0003800000 */
.L_x_39:
[----:B------:R-:W-:Y:S01]  /*14b0*/  HFMA2 R10, -RZ, RZ, 0, 2.384185791015625e-07 ;  /* 0x00000004ff0a7431 */ /* 0x000fe200000001ff */
[----:B------:R-:W-:-:S05]  /*14c0*/  MOV R4, R7 ;  /* 0x0000000700047202 */ /* 0x000fca0000000f00 */
[----:B------:R-:W-:-:S04]  /*14d0*/  FADD.FTZ R4, R3, R4 ;  /* 0x0000000403047221 */ /* 0x000fc80000010000 */
[----:B------:R-:W-:-:S07]  /*14e0*/  IMAD.MOV.U32 R9, RZ, RZ, R4 ;  /* 0x000000ffff097224 */ /* 0x000fce00078e0004 */
[----:B------:R-:W-:Y:S05]  /*14f0*/  WARPSYNC.COLLECTIVE R8, `(.L_x_40) ;  /* 0x0000000008087348 */ /* 0x000fea0003c00000 */
[----:B------:R0:W1:Y:S02]  /*1500*/  SHFL.DOWN P0, R7, R9, R10, R11 ;  /* 0x0800000a09077389 */ /* 0x000064000000000b */
[----:B01----:R-:W-:Y:S05]  /*1510*/  ENDCOLLECTIVE ;  /* 0x000000000000791b */ /* 0x003fea0003800000 */
.L_x_40:
[----:B------:R-:W-:Y:S02]  /*1520*/  IMAD.MOV.U32 R10, RZ, RZ, 0x2 ;  /* 0x00000002ff0a7424 */ /* 0x000fe400078e00ff */
[----:B------:R-:W-:-:S04]  /*1530*/  IMAD.MOV.U32 R5, RZ, RZ, R7 ;  /* 0x000000ffff057224 */ /* 0x000fc800078e0007 */
[----:B------:R-:W-:-:S05]  /*1540*/  FADD.FTZ R5, R4, R5 ;  /* 0x0000000504057221 */ /* 0x000fca0000010000 */
[----:B------:R-:W-:-:S07]  /*1550*/  MOV R9, R5 ;  /* 0x0000000500097202 */ /* 0x000fce0000000f00 */
[----:B------:R-:W-:Y:S05]  /*1560*/  WARPSYNC.COLLECTIVE R8, `(.L_x_41) ;  /* 0x0000000008087348 */ /* 0x000fea0003c00000 */
[----:B------:R0:W1:Y:S02]  /*1570*/  SHFL.DOWN P0, R7, R9, R10, R11 ;  /* 0x0800000a09077389 */ /* 0x000064000000000b */
[----:B01----:R-:W-:Y:S05]  /*1580*/  ENDCOLLECTIVE ;  /* 0x000000000000791b */ /* 0x003fea0003800000 */
.L_x_41:
[----:B------:R-:W-:Y:S01]  /*1590*/  HFMA2 R10, -RZ, RZ, 0, 5.9604644775390625e-08 ;  /* 0x00000001ff0a7431 */ /* 0x000fe200000001ff */
[----:B------:R-:W-:-:S05]  /*15a0*/  MOV R6, R7 ;  /* 0x0000000700067202 */ /* 0x000fca0000000f00 */
[----:B------:R-:W-:-:S04]  /*15b0*/  FADD.FTZ R6, R5, R6 ;  /* 0x0000000605067221 */ /* 0x000fc80000010000 */
[----:B------:R-:W-:-:S07]  /*15c0*/  IMAD.MOV.U32 R9, RZ, RZ, R6 ;  /* 0x000000ffff097224 */ /* 0x000fce00078e0006 */
[----:B------:R-:W-:Y:S05]  /*15d0*/  WARPSYNC.COLLECTIVE R8, `(.L_x_42) ;  /* 0x0000000008087348 */ /* 0x000fea0003c00000 */
[----:B------:R0:W1:Y:S02]  /*15e0*/  SHFL.DOWN P0, R7, R9, R10, R11 ;  /* 0x0800000a09077389 */ /* 0x000064000000000b */
[----:B01----:R-:W-:Y:S05]  /*15f0*/  ENDCOLLECTIVE ;  /* 0x000000000000791b */ /* 0x003fea0003800000 */
.L_x_42:
[----:B------:R-:W-:Y:S05]  /*1600*/  BRA `(.L_x_43) ;  /* 0xfffffffc00047947 */ /* 0x000fea000383ffff */
.L_x_44:
        /* <DEDUP_REMOVED lines=15> */
.L_x_85:


//--------------------- .text._Z25multi_tensor_apply_kernelI18TensorListMetadataILi2EE18L2NormScaleFunctorIffEJPfS4_fbiEEvlPViT_T0_DpT1_ --------------------------
	.section	.text._Z25multi_tensor_apply_kernelI18TensorListMetadataILi2EE18L2NormScaleFunctorIffEJPfS4_fbiEEvlPViT_T0_DpT1_,"ax",@progbits
	.align	128
        .global         _Z25multi_tensor_apply_kernelI18TensorListMetadataILi2EE18L2NormScaleFunctorIffEJPfS4_fbiEEvlPViT_T0_DpT1_
        .type           _Z25multi_tensor_apply_kernelI18TensorListMetadataILi2EE18L2NormScaleFunctorIffEJPfS4_fbiEEvlPViT_T0_DpT1_,@function
        .size           _Z25multi_tensor_apply_kernelI18TensorListMetadataILi2EE18L2NormScaleFunctorIffEJPfS4_fbiEEvlPViT_T0_DpT1_,(.L_x_86 - _Z25multi_tensor_apply_kernelI18TensorListMetadataILi2EE18L2NormScaleFunctorIffEJPfS4_fbiEEvlPViT_T0_DpT1_)
        .other          _Z25multi_tensor_apply_kernelI18TensorListMetadataILi2EE18L2NormScaleFunctorIffEJPfS4_fbiEEvlPViT_T0_DpT1_,@"STO_CUDA_ENTRY STV_DEFAULT"
_Z25multi_tensor_apply_kernelI18TensorListMetadataILi2EE18L2NormScaleFunctorIffEJPfS4_fbiEEvlPViT_T0_DpT1_:
.text._Z25multi_tensor_apply_kernelI18TensorListMetadataILi2EE18L2NormScaleFunctorIffEJPfS4_fbiEEvlPViT_T0_DpT1_:
[----:B------:R-:W-:Y:S01]  /*0000*/  LDC R1, c[0x0][0x37c] ;  /* 0x0000df00ff017b82 */ /* 0x000fe20000000800 */
[----:B------:R-:W0:Y:S01]  /*0010*/  S2R R16, SR_CTAID.X ;  /* 0x0000000000107919 */ /* 0x000e220000002500 */
[----:B------:R-:W-:-:S06]  /*0020*/  IMAD.MOV.U32 R3, RZ, RZ, 0x10 ;  /* 0x00000010ff037424 */ /* 0x000fcc00078e00ff */
[----:B------:R-:W1:Y:S01]  /*0030*/  LDC R5, c[0x0][0x380] ;  /* 0x0000e000ff057b82 */ /* 0x000e620000000800 */
[----:B------:R-:W2:Y:S01]  /*0040*/  LDCU.64 UR6, c[0x0][0x358] ;  /* 0x00006b00ff0677ac */ /* 0x000ea20008000a00 */
[----:B------:R-:W-:Y:S02]  /*0050*/  CS2R R18, SRZ ;  /* 0x0000000000127805 */ /* 0x000fe4000001ff00 */
[----:B------:R-:W-:-:S04]  /*0060*/  CS2R R20, SRZ ;  /* 0x0000000000147805 */ /* 0x000fc8000001ff00 */
        /* <DEDUP_REMOVED lines=26> */
.L_x_47:
[----:B0-2---:R-:W-:Y:S01]  /*0210*/  VIADD R27, R24, UR4 ;  /* 0x00000004181b7c36 */ /* 0x005fe20008000000 */
[----:B------:R-:W-:-:S04]  /*0220*/  CS2R R22, SRZ ;  /* 0x0000000000167805 */ /* 0x000fc8000001ff00 */
[C---:B-1----:R-:W-:Y:S02]  /*0230*/  IADD3 R28, PT, PT, R27.reuse, UR5, RZ ;  /* 0x000000051b1c7c10 */ /* 0x042fe4000fffe0ff */
[-C--:B------:R-:W-:Y:S02]  /*0240*/  ISETP.GE.AND P0, PT, R27, R0.reuse, PT ;  /* 0x000000001b00720c */ /* 0x080fe40003f06270 */
[C---:B------:R-:W-:Y:S01]  /*0250*/  ISETP.GE.AND P4, PT, R28.reuse, R0, PT ;  /* 0x000000001c00720c */ /* 0x040fe20003f86270 */
[----:B------:R-:W-:-:S04]  /*0260*/  VIADD R29, R28, UR5 ;  /* 0x000000051c1d7c36 */ /* 0x000fc80008000000 */
[C---:B------:R-:W-:Y:S01]  /*0270*/  VIADD R25, R29.reuse, UR5 ;  /* 0x000000051d197c36 */ /* 0x040fe20008000000 */
[----:B------:R-:W-:-:S04]  /*0280*/  ISETP.GE.AND P1, PT, R29, R0, PT ;  /* 0x000000001d00720c */ /* 0x000fc80003f26270 */
[----:B------:R-:W-:Y:S01]  /*0290*/  ISETP.GE.AND P2, PT, R25, R0, PT ;  /* 0x000000001900720c */ /* 0x000fe20003f46270 */
[--C-:B------:R-:W-:Y:S01]  /*02a0*/  @!P0 IMAD.WIDE R10, R27, 0x4, R14.reuse ;  /* 0x000000041b0a8825 */ /* 0x100fe200078e020e */
[----:B------:R-:W-:Y:S01]  /*02b0*/  CS2R R2, SRZ ;  /* 0x0000000000027805 */ /* 0x000fe2000001ff00 */
[----:B------:R-:W0:Y:S02]  /*02c0*/  @!P0 LDC R26, c[0x0][0xff0] ;  /* 0x0003fc00ff1a8b82 */ /* 0x000e240000000800 */
[--C-:B------:R-:W-:Y:S01]  /*02d0*/  @!P4 IMAD.WIDE R4, R28, 0x4, R14.reuse ;  /* 0x000000041c04c825 */ /* 0x100fe200078e020e */
[----:B------:R-:W0:Y:S03]  /*02e0*/  @!P0 LDG.E R22, desc[UR6][R10.64] ;  /* 0x000000060a168981 */ /* 0x000e26000c1e1900 */
[--C-:B------:R-:W-:Y:S01]  /*02f0*/  @!P1 IMAD.WIDE R6, R29, 0x4, R14.reuse ;  /* 0x000000041d069825 */ /* 0x100fe200078e020e */
[----:B------:R-:W2:Y:S03]  /*0300*/  @!P4 LDG.E R23, desc[UR6][R4.64] ;  /* 0x000000060417c981 */ /* 0x000ea6000c1e1900 */
[----:B------:R-:W-:Y:S01]  /*0310*/  @!P2 IMAD.WIDE R8, R25, 0x4, R14 ;  /* 0x000000041908a825 */ /* 0x000fe200078e020e */
[----:B------:R1:W3:Y:S04]  /*0320*/  @!P1 LDG.E R3, desc[UR6][R6.64] ;  /* 0x0000000606039981 */ /* 0x0002e8000c1e1900 */
[----:B------:R4:W5:Y:S01]  /*0330*/  @!P2 LDG.E R2, desc[UR6][R8.64] ;  /* 0x000000060802a981 */ /* 0x000962000c1e1900 */
[----:B-1----:R-:W2:Y:S08]  /*0340*/  @!P4 LDC R6, c[0x0][0xff0] ;  /* 0x0003fc00ff06cb82 */ /* 0x002eb00000000800 */
[----:B----4-:R-:W3:Y:S08]  /*0350*/  @!P1 LDC R8, c[0x0][0xff0] ;  /* 0x0003fc00ff089b82 */ /* 0x010ef00000000800 */
[----:B------:R-:W5:Y:S01]  /*0360*/  @!P2 LDC R7, c[0x0][0xff0] ;  /* 0x0003fc00ff07ab82 */ /* 0x000f620000000800 */
[----:B------:R-:W-:-:S04]  /*0370*/  @!P1 IMAD.WIDE R4, R29, 0x4, R12 ;  /* 0x000000041d049825 */ /* 0x000fc800078e020c */
[----:B------:R-:W-:Y:S01]  /*0380*/  @!P4 IMAD.WIDE R10, R28, 0x4, R12 ;  /* 0x000000041c0ac825 */ /* 0x000fe200078e020c */
[----:B------:R-:W-:-:S06]  /*0390*/  ULEA UR4, UR5, UR4, 0x2 ;  /* 0x0000000405047291 */ /* 0x000fcc000f8e10ff */
[----:B------:R-:W-:Y:S01]  /*03a0*/  ISETP.LE.AND P3, PT, R0, UR4, PT ;  /* 0x0000000400007c0c */ /* 0x000fe2000bf63270 */
[----:B0-----:R-:W-:Y:S01]  /*03b0*/  @!P0 FMUL.FTZ R9, R22, R26 ;  /* 0x0000001a16098220 */ /* 0x001fe20000410000 */
[----:B------:R-:W-:-:S04]  /*03c0*/  @!P0 IMAD.WIDE R26, R27, 0x4, R12 ;  /* 0x000000041b1a8825 */ /* 0x000fc800078e020c */
[----:B--2---:R-:W-:Y:S01]  /*03d0*/  @!P4 FMUL.FTZ R29, R23, R6 ;  /* 0x00000006171dc220 */ /* 0x004fe20000410000 */
[----:B---3--:R-:W-:Y:S01]  /*03e0*/  @!P1 FMUL.FTZ R8, R3, R8 ;  /* 0x0000000803089220 */ /* 0x008fe20000410000 */
[----:B------:R2:W-:Y:S01]  /*03f0*/  @!P0 STG.E desc[UR6][R26.64], R9 ;  /* 0x000000091a008986 */ /* 0x0005e2000c101906 */
[----:B-----5:R-:W-:Y:S01]  /*0400*/  @!P2 FMUL.FTZ R28, R2, R7 ;  /* 0x00000007021ca220 */ /* 0x020fe20000410000 */
[----:B------:R-:W-:Y:S02]  /*0410*/  @!P2 IMAD.WIDE R6, R25, 0x4, R12 ;  /* 0x000000041906a825 */ /* 0x000fe400078e020c */
[----:B------:R2:W-:Y:S04]  /*0420*/  @!P4 STG.E desc[UR6][R10.64], R29 ;  /* 0x0000001d0a00c986 */ /* 0x0005e8000c101906 */
[----:B------:R2:W-:Y:S04]  /*0430*/  @!P1 STG.E desc[UR6][R4.64], R8 ;  /* 0x0000000804009986 */ /* 0x0005e8000c101906 */
[----:B------:R2:W-:Y:S01]  /*0440*/  @!P2 STG.E desc[UR6][R6.64], R28 ;  /* 0x0000001c0600a986 */ /* 0x0005e2000c101906 */
[----:B------:R-:W-:Y:S01]  /*0450*/  @!P0 FFMA.FTZ R21, R22, R22, R21 ;  /* 0x0000001616158223 */ /* 0x000fe20000010015 */
[----:B------:R-:W-:Y:S01]  /*0460*/  @!P4 FFMA.FTZ R20, R23, R23, R20 ;  /* 0x000000171714c223 */ /* 0x000fe20000010014 */
[----:B------:R-:W-:Y:S01]  /*0470*/  @!P1 FFMA.FTZ R19, R3, R3, R19 ;  /* 0x0000000303139223 */ /* 0x000fe20000010013 */
[----:B------:R-:W-:Y:S01]  /*0480*/  @!P2 FFMA.FTZ R18, R2, R2, R18 ;  /* 0x000000020212a223 */ /* 0x000fe20000010012 */
[----:B------:R-:W-:Y:S06]  /*0490*/  @!P3 BRA `(.L_x_47) ;  /* 0xfffffffc005cb947 */ /* 0x000fec000383ffff */
[----:B------:R-:W-:Y:S05]  /*04a0*/  BRA `(.L_x_46) ;  /* 0x0000000000707947 */ /* 0x000fea0003800000 */
.L_x_45:
        /* <DEDUP_REMOVED lines=9> */
[----:B------:R-:W-:Y:S02]  /*0540*/  CS2R R18, SRZ ;  /* 0x0000000000127805 */ /* 0x000fe4000001ff00 */
[----:B------:R-:W-:-:S07]  /*0550*/  CS2R R20, SRZ ;  /* 0x0000000000147805 */ /* 0x000fce000001ff00 */
.L_x_49:
[----:B------:R-:W-:-:S06]  /*0560*/  IMAD.WIDE R4, R23, 0x10, R14 ;  /* 0x0000001017047825 */ /* 0x000fcc00078e020e */
[----:B------:R-:W2:Y:S01]  /*0570*/  LDG.E.128 R4, desc[UR6][R4.64] ;  /* 0x0000000604047981 */ /* 0x000ea2000c1e1d00 */
[----:B-1----:R-:W-:-:S04]  /*0580*/  IMAD.WIDE R2, R23, 0x10, R12 ;  /* 0x0000001017027825 */ /* 0x002fc800078e020c */
[----:B0-----:R-:W-:-:S04]  /*0590*/  IMAD.IADD R23, R22, 0x1, R23 ;  /* 0x0000000116177824 */ /* 0x001fc800078e0217 */
[----:B------:R-:W-:-:S05]  /*05a0*/  IMAD.SHL.U32 R0, R23, 0x4, RZ ;  /* 0x0000000417007824 */ /* 0x000fca00078e00ff */
[----:B------:R-:W-:Y:S01]  /*05b0*/  ISETP.GE.AND P0, PT, R0, R25, PT ;  /* 0x000000190000720c */ /* 0x000fe20003f06270 */
[----:B--2---:R-:W-:Y:S01]  /*05c0*/  FMUL.FTZ R8, R4, UR4 ;  /* 0x0000000404087c20 */ /* 0x004fe20008410000 */
[----:B------:R-:W-:Y:S01]  /*05d0*/  FMUL.FTZ R9, R5, UR4 ;  /* 0x0000000405097c20 */ /* 0x000fe20008410000 */
[----:B------:R-:W-:Y:S01]  /*05e0*/  FMUL.FTZ R10, R6, UR4 ;  /* 0x00000004060a7c20 */ /* 0x000fe20008410000 */
[----:B------:R-:W-:Y:S01]  /*05f0*/  FMUL.FTZ R11, R7, UR4 ;  /* 0x00000004070b7c20 */ /* 0x000fe20008410000 */
[----:B------:R-:W-:Y:S01]  /*0600*/  FFMA.FTZ R21, R4, R4, R21 ;  /* 0x0000000404157223 */ /* 0x000fe20000010015 */
[----:B------:R-:W-:Y:S01]  /*0610*/  FFMA.FTZ R20, R5, R5, R20 ;  /* 0x0000000505147223 */ /* 0x000fe20000010014 */
[----:B------:R-:W-:Y:S01]  /*0620*/  FFMA.FTZ R19, R6, R6, R19 ;  /* 0x0000000606137223 */ /* 0x000fe20000010013 */
[----:B------:R-:W-:Y:S01]  /*0630*/  FFMA.FTZ R18, R7, R7, R18 ;  /* 0x0000000707127223 */ /* 0x000fe20000010012 */
[----:B------:R1:W-:Y:S04]  /*0640*/  STG.E.128 desc[UR6][R2.64], R8 ;  /* 0x0000000802007986 */ /* 0x0003e8000c101d06 */
[----:B------:R-:W-:Y:S05]  /*0650*/  @!P0 BRA `(.L_x_49) ;  /* 0xfffffffc00c08947 */ /* 0x000fea000383ffff */
.L_x_48:
[----:B------:R-:W-:Y:S05]  /*0660*/  BSYNC.RECONVERGENT B0 ;  /* 0x0000000000007941 */ /* 0x000fea0003800200 */
.L_x_46:
[----:B------:R-:W0:Y:S01]  /*0670*/  LDCU UR8, c[0x0][0x360] ;  /* 0x00006c00ff0877ac */ /* 0x000e220008000800 */
[----:B------:R-:W3:Y:S01]  /*0680*/  S2R R0, SR_TID.X ;  /* 0x0000000000007919 */ /* 0x000ee20000002100 */
[----:B-1----:R-:W0:Y:S01]  /*0690*/  LDC R2, c[0x0][0x364] ;  /* 0x0000d900ff027b82 */ /* 0x002e220000000800 */
[----:B------:R-:W-:Y:S01]  /*06a0*/  FADD.FTZ R21, RZ, R21 ;  /* 0x00000015ff157221 */ /* 0x000fe20000010000 */
[----:B------:R-:W-:Y:S01]  /*06b0*/  UMOV UR4, 0x400 ;  /* 0x0000040000047882 */ /* 0x000fe20000000000 */
[----:B------:R-:W3:Y:S02]  /*06c0*/  S2R R3, SR_TID.Y ;  /* 0x0000000000037919 */ /* 0x000ee40000002200 */
[----:B------:R-:W-:-:S03]  /*06d0*/  FADD.FTZ R20, R21, R20 ;  /* 0x0000001415147221 */ /* 0x000fc60000010000 */
[----:B------:R-:W1:Y:S01]  /*06e0*/  S2UR UR5, SR_CgaCtaId ;  /* 0x00000000000579c3 */ /* 0x000e620000008800 */
[----:B--2---:R-:W-:-:S04]  /*06f0*/  FADD.FTZ R5, R20, R19 ;  /* 0x0000001314057221 */ /* 0x004fc80000010000 */
[----:B------:R-:W-:Y:S01]  /*0700*/  FADD.FTZ R5, R5, R18 ;  /* 0x0000001205057221 */ /* 0x000fe20000010000 */
[----:B0-----:R-:W-:-:S05]  /*0710*/  IMAD R2, R2, UR8, RZ ;  /* 0x0000000802027c24 */ /* 0x001fca000f8e02ff */
[C---:B------:R-:W-:Y:S02]  /*0720*/  ISETP.GE.U32.AND P0, PT, R2.reuse, 0x40, PT ;  /* 0x000000400200780c */ /* 0x040fe40003f06070 */
[----:B------:R-:W-:Y:S01]  /*0730*/  ISETP.GE.U32.AND P1, PT, R2, 0x80, PT ;  /* 0x000000800200780c */ /* 0x000fe20003f26070 */
[----:B-1----:R-:W-:Y:S01]  /*0740*/  ULEA UR4, UR5, UR4, 0x18 ;  /* 0x0000000405047291 */ /* 0x002fe2000f8ec0ff */
[----:B---3--:R-:W-:-:S05]  /*0750*/  IMAD R3, R3, UR8, R0 ;  /* 0x0000000803037c24 */ /* 0x008fca000f8e0200 */
        /* <DEDUP_REMOVED lines=143> */
.L_x_50:
        /* <DEDUP_REMOVED lines=16> */
.L_x_58:
[----:B-1----:R-:W-:-:S07]  /*1150*/  FADD.FTZ R11, R7, R6 ;  /* 0x00000006070b7221 */ /* 0x002fce0000010000 */
.L_x_51:
        /* <DEDUP_REMOVED lines=8> */
[----:B------:R-:W-:Y:S01]  /*11e0*/  @!P0 MOV R9, 0x1 ;  /* 0x0000000100098802 */ /* 0x000fe20000000f00 */
[----:B0-----:R-:W-:-:S04]  /*11f0*/  IMAD.WIDE.U32 R4, R16, 0x4, R4 ;  /* 0x0000000410047825 */ /* 0x001fc800078e0004 */
        /* <DEDUP_REMOVED lines=11> */
[----:B-1----:R-:W-:-:S04]  /*12b0*/  VIADD R0, R0, UR4 ;  /* 0x0000000400007c36 */ /* 0x002fc80008000000 */
[----:B--2---:R-:W-:-:S04]  /*12c0*/  IMAD R17, R0, UR5, R17 ;  /* 0x0000000500117c24 */ /* 0x004fc8000f8e0211 */
[----:B0-----:R-:W-:-:S05]  /*12d0*/  IMAD.WIDE R2, R17, 0x4, R2 ;  /* 0x0000000411027825 */ /* 0x001fca00078e0202 */
[----:B------:R-:W-:Y:S01]  /*12e0*/  STG.E desc[UR6][R2.64], R11 ;  /* 0x0000000b02007986 */ /* 0x000fe2000c101906 */
[----:B------:R-:W-:Y:S05]  /*12f0*/  EXIT ;  /* 0x000000000000794d */ /* 0x000fea0003800000 */
.L_x_52:
[----:B------:R-:W-:Y:S02]  /*1300*/  HFMA2 R9, -RZ, RZ, 0, 9.5367431640625e-07 ;  /* 0x00000010ff097431 */ /* 0x000fe400000001ff */
[----:B------:R-:W-:Y:S01]  /*1310*/  IMAD.MOV.U32 R10, RZ, RZ, 0x1f ;  /* 0x0000001fff0a7424 */ /* 0x000fe200078e00ff */
[----:B------:R-:W-:-:S07]  /*1320*/  MOV R8, 0xffffffff ;  /* 0xffffffff00087802 */ /* 0x000fce0000000f00 */
[----:B-1----:R-:W-:Y:S05]  /*1330*/  WARPSYNC.COLLECTIVE R8, `(.L_x_53) ;  /* 0x0000000008087348 */ /* 0x002fea0003c00000 */
[----:B------:R0:W2:Y:S02]  /*1340*/  SHFL.DOWN P0, R6, R5, R9, R10 ;  /* 0x0800000905067389 */ /* 0x0000a4000000000a */
[----:B012---:R-:W-:Y:S05]  /*1350*/  ENDCOLLECTIVE ;  /* 0x000000000000791b */ /* 0x007fea0003800000 */
.L_x_53:
[----:B------:R-:W-:Y:S02]  /*1360*/  IMAD.MOV.U32 R9, RZ, RZ, 0x8 ;  /* 0x00000008ff097424 */ /* 0x000fe400078e00ff */
[----:B------:R-:W-:-:S04]  /*1370*/  IMAD.MOV.U32 R2, RZ, RZ, R6 ;  /* 0x000000ffff027224 */ /* 0x000fc800078e0006 */
[----:B------:R-:W-:-:S05]  /*1380*/  FADD.FTZ R2, R2, R5 ;  /* 0x0000000502027221 */ /* 0x000fca0000010000 */
[----:B------:R-:W-:-:S07]  /*1390*/  MOV R5, R2 ;  /* 0x0000000200057202 */ /* 0x000fce0000000f00 */
[----:B------:R-:W-:Y:S05]  /*13a0*/  WARPSYNC.COLLECTIVE R8, `(.L_x_54) ;  /* 0x0000000008087348 */ /* 0x000fea0003c00000 */
[----:B------:R0:W1:Y:S02]  /*13b0*/  SHFL.DOWN P0, R6, R5, R9, R10 ;  /* 0x0800000905067389 */ /* 0x000064000000000a */
[----:B01----:R-:W-:Y:S05]  /*13c0*/  ENDCOLLECTIVE ;  /* 0x000000000000791b */ /* 0x003fea0003800000 */
.L_x_54:
[----:B------:R-:W-:Y:S01]  /*13d0*/  HFMA2 R9, -RZ, RZ, 0, 2.384185791015625e-07 ;  /* 0x00000004ff097431 */ /* 0x000fe200000001ff */
[----:B------:R-:W-:-:S05]  /*13e0*/  MOV R3, R6 ;  /* 0x0000000600037202 */ /* 0x000fca0000000f00 */
[----:B------:R-:W-:-:S04]  /*13f0*/  FADD.FTZ R3, R2, R3 ;  /* 0x0000000302037221 */ /* 0x000fc80000010000 */
[----:B------:R-:W-:-:S07]  /*1400*/  IMAD.MOV.U32 R5, RZ, RZ, R3 ;  /* 0x000000ffff057224 */ /* 0x000fce00078e0003 */
[----:B------:R-:W-:Y:S05]  /*1410*/  WARPSYNC.COLLECTIVE R8, `(.L_x_55) ;  /* 0x0000000008087348 */ /* 0x000fea0003c00000 */
[----:B------:R0:W1:Y:S02]  /*1420*/  SHFL.DOWN P0, R6, R5, R9, R10 ;  /* 0x0800000905067389 */ /* 0x000064000000000a */
[----:B01----:R-:W-:Y:S05]  /*1430*/  ENDCOLLECTIVE ;  /* 0x000000000000791b */ /* 0x003fea0003800000 */
.L_x_55:
[----:B------:R-:W-:Y:S02]  /*1440*/  IMAD.MOV.U32 R9, RZ, RZ, 0x2 ;  /* 0x00000002ff097424 */ /* 0x000fe400078e00ff */
[----:B------:R-:W-:-:S04]  /*1450*/  IMAD.MOV.U32 R4, RZ, RZ, R6 ;  /* 0x000000ffff047224 */ /* 0x000fc800078e0006 */
[----:B------:R-:W-:-:S05]  /*1460*/  FADD.FTZ R4, R3, R4 ;  /* 0x0000000403047221 */ /* 0x000fca0000010000 */
[----:B------:R-:W-:-:S07]  /*1470*/  MOV R5, R4 ;  /* 0x0000000400057202 */ /* 0x000fce0000000f00 */
[----:B------:R-:W-:Y:S05]  /*1480*/  WARPSYNC.COLLECTIVE R8, `(.L_x_56) ;  /* 0x0000000008087348 */ /* 0x000fea0003c00000 */
[----:B------:R0:W1:Y:S02]  /*1490*/  SHFL.DOWN P0, R6, R5, R9, R10 ;  /* 0x0800000905067389 */ /* 0x000064000000000a */
[----:B01----:R-:W-:Y:S05]  /*14a0*/  ENDCOLLECTIVE ;  /* 0x000000000000791b */ /* 0x003fea0003800000 */
.L_x_56:
[----:B------:R-:W-:Y:S01]  /*14b0*/  HFMA2 R9, -RZ, RZ, 0, 5.9604644775390625e-08 ;  /* 0x00000001ff097431 */ /* 0x000fe200000001ff */
[----:B------:R-:W-:-:S05]  /*14c0*/  MOV R7, R6 ;  /* 0x0000000600077202 */ /* 0x000fca0000000f00 */
[----:B------:R-:W-:-:S04]  /*14d0*/  FADD.FTZ R7, R4, R7 ;  /* 0x0000000704077221 */ /* 0x000fc80000010000 */
[----:B------:R-:W-:-:S07]  /*14e0*/  IMAD.MOV.U32 R5, RZ, RZ, R7 ;  /* 0x000000ffff057224 */ /* 0x000fce00078e0007 */
[----:B------:R-:W-:Y:S05]  /*14f0*/  WARPSYNC.COLLECTIVE R8, `(.L_x_57) ;  /* 0x0000000008087348 */ /* 0x000fea0003c00000 */
[----:B------:R0:W1:Y:S02]  /*1500*/  SHFL.DOWN P0, R6, R5, R9, R10 ;  /* 0x0800000905067389 */ /* 0x000064000000000a */
[----:B01----:R-:W-:Y:S05]  /*1510*/  ENDCOLLECTIVE ;  /* 0x000000000000791b */ /* 0x003fea0003800000 */
.L_x_57:
[----:B------:R-:W-:Y:S05]  /*1520*/  BRA `(.L_x_58) ;  /* 0xfffffffc00087947 */ /* 0x000fea000383ffff */
.L_x_59:
        /* <DEDUP_REMOVED lines=13> */
.L_x_86:


//--------------------- .text._Z10cleanup_v3PfS_S_S_bi --------------------------
	.section	.text._Z10cleanup_v3PfS_S_S_bi,"ax",@progbits
	.align	128
        .global         _Z10cleanup_v3PfS_S_S_bi
        .type           _Z10cleanup_v3PfS_S_S_bi,@function
        .size           _Z10cleanup_v3PfS_S_S_bi,(.L_x_87 - _Z10cleanup_v3PfS_S_S_bi)
        .other          _Z10cleanup_v3PfS_S_S_bi,@"STO_CUDA_ENTRY STV_DEFAULT"
_Z10cleanup_v3PfS_S_S_bi:
.text._Z10cleanup_v3PfS_S_S_bi:
[----:B------:R-:W-:Y:S01]  /*0000*/  LDC R1, c[0x0][0x37c] ;  /* 0x0000df00ff017b82 */ /* 0x000fe20000000800 */
[----:B------:R-:W0:Y:S01]  /*0010*/  S2R R0, SR_CTAID.X ;  /* 0x0000000000007919 */ /* 0x000e220000002500 */
[----:B------:R-:W1:Y:S01]  /*0020*/  LDCU.64 UR6, c[0x0][0x358] ;  /* 0x00006b00ff0677ac */ /* 0x000e620008000a00 */
[----:B0-----:R-:W-:-:S13]  /*0030*/  ISETP.NE.AND P0, PT, R0, RZ, PT ;  /* 0x000000ff0000720c */ /* 0x001fda0003f05270 */
[----:B-1----:R-:W-:Y:S05]  /*0040*/  @P0 BRA `(.L_x_60) ;  /* 0x0000000800d80947 */ /* 0x002fea0003800000 */
[----:B------:R-:W0:Y:S01]  /*0050*/  S2R R2, SR_TID.X ;  /* 0x0000000000027919 */ /* 0x000e220000002100 */
[----:B------:R-:W-:Y:S01]  /*0060*/  IMAD.MOV.U32 R3, RZ, RZ, RZ ;  /* 0x000000ffff037224 */ /* 0x000fe200078e00ff */
[----:B0-----:R-:W-:-:S13]  /*0070*/  ISETP.GT.U32.AND P0, PT, R2, 0x13f, PT ;  /* 0x0000013f0200780c */ /* 0x001fda0003f04070 */
[----:B------:R-:W0:Y:S02]  /*0080*/  @!P0 LDC.64 R8, c[0x0][0x380] ;  /* 0x0000e000ff088b82 */ /* 0x000e240000000a00 */
[----:B0-----:R-:W-:-:S05]  /*0090*/  @!P0 IMAD.WIDE.U32 R8, R2, 0x4, R8 ;  /* 0x0000000402088825 */ /* 0x001fca00078e0008 */
[----:B------:R-:W2:Y:S01]  /*00a0*/  @!P0 LDG.E R3, desc[UR6][R8.64] ;  /* 0x0000000608038981 */ /* 0x000ea2000c1e1900 */
[----:B------:R-:W0:Y:S01]  /*00b0*/  LDCU UR8, c[0x0][0x360] ;  /* 0x00006c00ff0877ac */ /* 0x000e220008000800 */
[----:B------:R-:W0:Y:S01]  /*00c0*/  LDC R4, c[0x0][0x364] ;  /* 0x0000d900ff047b82 */ /* 0x000e220000000800 */
[----:B------:R-:W1:Y:S01]  /*00d0*/  S2R R5, SR_TID.Y ;  /* 0x0000000000057919 */ /* 0x000e620000002200 */
[----:B------:R-:W-:-:S06]  /*00e0*/  UMOV UR4, 0x400 ;  /* 0x0000040000047882 */ /* 0x000fcc0000000000 */
[----:B------:R-:W3:Y:S01]  /*00f0*/  S2UR UR5, SR_CgaCtaId ;  /* 0x00000000000579c3 */ /* 0x000ee20000008800 */
[----:B0-----:R-:W-:-:S05]  /*0100*/  IMAD R4, R4, UR8, RZ ;  /* 0x0000000804047c24 */ /* 0x001fca000f8e02ff */
[C---:B------:R-:W-:Y:S02]  /*0110*/  ISETP.GE.U32.AND P0, PT, R4.reuse, 0x40, PT ;  /* 0x000000400400780c */ /* 0x040fe40003f06070 */
[----:B------:R-:W-:Y:S01]  /*0120*/  ISETP.GE.U32.AND P1, PT, R4, 0x80, PT ;  /* 0x000000800400780c */ /* 0x000fe20003f26070 */
[----:B---3--:R-:W-:Y:S01]  /*0130*/  ULEA UR4, UR5, UR4, 0x18 ;  /* 0x0000000405047291 */ /* 0x008fe2000f8ec0ff */
[----:B-1----:R-:W-:-:S05]  /*0140*/  IMAD R5, R5, UR8, R2 ;  /* 0x0000000805057c24 */ /* 0x002fca000f8e0202 */
[----:B------:R-:W-:-:S05]  /*0150*/  LEA R6, R5, UR4, 0x2 ;  /* 0x0000000405067c11 */ /* 0x000fca000f8e10ff */
[----:B--2---:R0:W-:Y:S01]  /*0160*/  @P0 STS [R6], R3 ;  /* 0x0000000306000388 */ /* 0x0041e20000000800 */
        /* <DEDUP_REMOVED lines=14> */
[----:B------:R-:W-:-:S05]  /*0250*/  @!P1 LOP3.LUT R7, R4, 0x3ffffc, RZ, 0xc0, !PT ;  /* 0x003ffffc04079812 */ /* 0x000fca00078ec0ff */
[----:B------:R-:W-:Y:S02]  /*0260*/  @!P1 IMAD.IADD R8, R6, 0x1, R7 ;  /* 0x0000000106089824 */ /* 0x000fe400078e0207 */
        /* <DEDUP_REMOVED lines=125> */
.L_x_61:
        /* <DEDUP_REMOVED lines=16> */
.L_x_75:
[----:B-1----:R-:W-:-:S07]  /*0b40*/  FADD.FTZ R5, R7, R8 ;  /* 0x0000000807057221 */ /* 0x002fce0000010000 */
.L_x_62:
[----:B------:R-:W-:Y:S01]  /*0b50*/  ISETP.NE.AND P0, PT, R2, RZ, PT ;  /* 0x000000ff0200720c */ /* 0x000fe20003f05270 */
[----:B------:R-:W-:Y:S05]  /*0b60*/  WARPSYNC.ALL ;  /* 0x0000000000007948 */ /* 0x000fea0003800000 */
[----:B------:R-:W-:Y:S08]  /*0b70*/  BAR.SYNC.DEFER_BLOCKING 0x0 ;  /* 0x0000000000007b1d */ /* 0x000ff00000010000 */
[----:B0-----:R-:W0:Y:S01]  /*0b80*/  @!P0 LDC.64 R2, c[0x0][0x390] ;  /* 0x0000e400ff028b82 */ /* 0x001e220000000a00 */
[----:B------:R-:W0:Y:S02]  /*0b90*/  @!P0 MUFU.SQRT R5, R5 ;  /* 0x0000000500058308 */ /* 0x000e240000002000 */
[----:B0-----:R0:W-:Y:S02]  /*0ba0*/  @!P0 STG.E desc[UR6][R2.64], R5 ;  /* 0x0000000502008986 */ /* 0x0011e4000c101906 */
.L_x_60:
[----:B------:R-:W2:Y:S02]  /*0bb0*/  LDCU.U8 UR4, c[0x0][0x3a0] ;  /* 0x00007400ff0477ac */ /* 0x000ea40008000000 */
[----:B--2---:R-:W-:-:S06]  /*0bc0*/  UPRMT UR4, UR4, 0x8880, URZ ;  /* 0x0000888004047896 */ /* 0x004fcc00080000ff */
[----:B------:R-:W-:-:S13]  /*0bd0*/  ISETP.NE.AND P0, PT, RZ, UR4, PT ;  /* 0x00000004ff007c0c */ /* 0x000fda000bf05270 */
[----:B------:R-:W-:Y:S05]  /*0be0*/  @!P0 EXIT ;  /* 0x000000000000894d */ /* 0x000fea0003800000 */
[----:B0-----:R-:W0:Y:S01]  /*0bf0*/  S2R R2, SR_TID.X ;  /* 0x0000000000027919 */ /* 0x001e220000002100 */
[----:B------:R-:W0:Y:S01]  /*0c00*/  LDCU UR4, c[0x0][0x3a4] ;  /* 0x00007480ff0477ac */ /* 0x000e220008000800 */
[----:B------:R-:W-:Y:S01]  /*0c10*/  BSSY.RECONVERGENT B0, `(.L_x_64) ;  /* 0x0000013000007945 */ /* 0x000fe20003800200 */
[----:B------:R-:W-:Y:S01]  /*0c20*/  IMAD.MOV.U32 R3, RZ, RZ, RZ ;  /* 0x000000ffff037224 */ /* 0x000fe200078e00ff */
[----:B-1----:R-:W1:Y:S01]  /*0c30*/  S2R R9, SR_TID.Y ;  /* 0x0000000000097919 */ /* 0x002e620000002200 */
[----:B------:R-:W2:Y:S01]  /*0c40*/  LDCU.64 UR8, c[0x0][0x388] ;  /* 0x00007100ff0877ac */ /* 0x000ea20008000a00 */
[----:B0-----:R-:W-:-:S13]  /*0c50*/  ISETP.GE.AND P0, PT, R2, UR4, PT ;  /* 0x0000000402007c0c */ /* 0x001fda000bf06270 */
[----:B-12---:R-:W-:Y:S05]  /*0c60*/  @P0 BRA `(.L_x_65) ;  /* 0x0000000000340947 */ /* 0x006fea0003800000 */
[----:B------:R-:W0:Y:S01]  /*0c70*/  LDC R8, c[0x0][0x360] ;  /* 0x0000d800ff087b82 */ /* 0x000e220000000800 */
[----:B------:R-:W-:Y:S02]  /*0c80*/  IMAD R6, R0, UR4, RZ ;  /* 0x0000000400067c24 */ /* 0x000fe4000f8e02ff */
[----:B------:R-:W-:Y:S02]  /*0c90*/  IMAD.MOV.U32 R3, RZ, RZ, RZ ;  /* 0x000000ffff037224 */ /* 0x000fe400078e00ff */
[----:B------:R-:W-:-:S07]  /*0ca0*/  IMAD.MOV.U32 R7, RZ, RZ, R2 ;  /* 0x000000ffff077224 */ /* 0x000fce00078e0002 */
.L_x_66:
[----:B------:R-:W-:-:S04]  /*0cb0*/  IADD3 R5, P0, PT, R6, R7, RZ ;  /* 0x0000000706057210 */ /* 0x000fc80007f1e0ff */
[----:B------:R-:W-:Y:S02]  /*0cc0*/  LEA.HI.X.SX32 R10, R7, RZ, 0x1, P0 ;  /* 0x000000ff070a7211 */ /* 0x000fe400000f0eff */
[----:B------:R-:W-:-:S04]  /*0cd0*/  LEA R4, P0, R5, UR8, 0x2 ;  /* 0x0000000805047c11 */ /* 0x000fc8000f8010ff */
[----:B------:R-:W-:-:S05]  /*0ce0*/  LEA.HI.X R5, R5, UR9, R10, 0x2, P0 ;  /* 0x0000000905057c11 */ /* 0x000fca00080f140a */
[----:B------:R-:W2:Y:S01]  /*0cf0*/  LDG.E R4, desc[UR6][R4.64] ;  /* 0x0000000604047981 */ /* 0x000ea2000c1e1900 */
[----:B0-----:R-:W-:-:S05]  /*0d00*/  IMAD.IADD R7, R8, 0x1, R7 ;  /* 0x0000000108077824 */ /* 0x001fca00078e0207 */
[----:B------:R-:W-:Y:S01]  /*0d10*/  ISETP.GE.AND P0, PT, R7, UR4, PT ;  /* 0x0000000407007c0c */ /* 0x000fe2000bf06270 */
[----:B--2---:R-:W-:-:S12]  /*0d20*/  FADD.FTZ R3, R4, R3 ;  /* 0x0000000304037221 */ /* 0x004fd80000010000 */
[----:B------:R-:W-:Y:S05]  /*0d30*/  @!P0 BRA `(.L_x_66) ;  /* 0xfffffffc00dc8947 */ /* 0x000fea000383ffff */
.L_x_65:
[----:B------:R-:W-:Y:S05]  /*0d40*/  BSYNC.RECONVERGENT B0 ;  /* 0x0000000000007941 */ /* 0x000fea0003800200 */
.L_x_64:
[----:B------:R-:W0:Y:S01]  /*0d50*/  LDCU UR8, c[0x0][0x360] ;  /* 0x00006c00ff0877ac */ /* 0x000e220008000800 */
[----:B------:R-:W1:Y:S01]  /*0d60*/  LDC R4, c[0x0][0x364] ;  /* 0x0000d900ff047b82 */ /* 0x000e620000000800 */
[----:B------:R-:W-:-:S07]  /*0d70*/  UMOV UR4, 0x400 ;  /* 0x0000040000047882 */ /* 0x000fce0000000000 */
[----:B------:R-:W2:Y:S01]  /*0d80*/  S2UR UR5, SR_CgaCtaId ;  /* 0x00000000000579c3 */ /* 0x000ea20000008800 */
[----:B0-----:R-:W-:Y:S02]  /*0d90*/  IMAD R5, R9, UR8, R2 ;  /* 0x0000000809057c24 */ /* 0x001fe4000f8e0202 */
[----:B-1----:R-:W-:-:S05]  /*0da0*/  IMAD R4, R4, UR8, RZ ;  /* 0x0000000804047c24 */ /* 0x002fca000f8e02ff */
[C---:B------:R-:W-:Y:S02]  /*0db0*/  ISETP.GE.U32.AND P0, PT, R4.reuse, 0x40, PT ;  /* 0x000000400400780c */ /* 0x040fe40003f06070 */
[----:B------:R-:W-:Y:S01]  /*0dc0*/  ISETP.GE.U32.AND P1, PT, R4, 0x80, PT ;  /* 0x000000800400780c */ /* 0x000fe20003f26070 */
[----:B--2---:R-:W-:-:S06]  /*0dd0*/  ULEA UR4, UR5, UR4, 0x18 ;  /* 0x0000000405047291 */ /* 0x004fcc000f8ec0ff */
        /* <DEDUP_REMOVED lines=143> */
.L_x_67:
        /* <DEDUP_REMOVED lines=16> */
.L_x_81:
[----:B-1----:R-:W-:-:S07]  /*17d0*/  FADD.FTZ R5, R7, R8 ;  /* 0x0000000807057221 */ /* 0x002fce0000010000 */
.L_x_68:
[----:B------:R-:W-:Y:S05]  /*17e0*/  WARPSYNC.ALL ;  /* 0x0000000000007948 */ /* 0x000fea0003800000 */
[----:B------:R-:W-:Y:S01]  /*17f0*/  BAR.SYNC.DEFER_BLOCKING 0x0 ;  /* 0x0000000000007b1d */ /* 0x000fe20000010000 */
[----:B------:R-:W-:-:S13]  /*1800*/  ISETP.NE.AND P0, PT, R2, RZ, PT ;  /* 0x000000ff0200720c */ /* 0x000fda0003f05270 */
[----:B------:R-:W-:Y:S05]  /*1810*/  @P0 EXIT ;  /* 0x000000000000094d */ /* 0x000fea0003800000 */
[----:B0-----:R-:W0:Y:S01]  /*1820*/  LDC.64 R2, c[0x0][0x398] ;  /* 0x0000e600ff027b82 */ /* 0x001e220000000a00 */
[----:B------:R-:W2:Y:S01]  /*1830*/  MUFU.SQRT R5, R5 ;  /* 0x0000000500057308 */ /* 0x000ea20000002000 */
[----:B0-----:R-:W-:-:S05]  /*1840*/  IMAD.WIDE.U32 R2, R0, 0x4, R2 ;  /* 0x0000000400027825 */ /* 0x001fca00078e0002 */
[----:B--2---:R-:W-:Y:S01]  /*1850*/  STG.E desc[UR6][R2.64], R5 ;  /* 0x0000000502007986 */ /* 0x004fe2000c101906 */
[----:B------:R-:W-:Y:S05]  /*1860*/  EXIT ;  /* 0x000000000000794d */ /* 0x000fea0003800000 */
.L_x_63:
[----:B------:R-:W-:Y:S02]  /*1870*/  IMAD.MOV.U32 R10, RZ, RZ, 0x10 ;  /* 0x00000010ff0a7424 */ /* 0x000fe400078e00ff */
[----:B------:R-:W-:Y:S02]  /*1880*/  HFMA2 R12, -RZ, RZ, 0, 1.847743988037109375e-06 ;  /* 0x0000001fff0c7431 */ /* 0x000fe400000001ff */
[----:B-1----:R-:W-:-:S07]  /*1890*/  IMAD.MOV.U32 R9, RZ, RZ, -0x1 ;  /* 0xffffffffff097424 */ /* 0x002fce00078e00ff */
[----:B------:R-:W-:Y:S05]  /*18a0*/  WARPSYNC.COLLECTIVE R9, `(.L_x_70) ;  /* 0x0000000009087348 */ /* 0x000fea0003c00000 */
[----:B------:R0:W1:Y:S02]  /*18b0*/  SHFL.DOWN P0, R8, R3, R10, R12 ;  /* 0x0800000a03087389 */ /* 0x000064000000000c */
[----:B01----:R-:W-:Y:S05]  /*18c0*/  ENDCOLLECTIVE ;  /* 0x000000000000791b */ /* 0x003fea0003800000 */
.L_x_70:
[----:B------:R-:W-:Y:S02]  /*18d0*/  IMAD.MOV.U32 R10, RZ, RZ, 0x8 ;  /* 0x00000008ff0a7424 */ /* 0x000fe400078e00ff */
[----:B------:R-:W-:-:S04]  /*18e0*/  IMAD.MOV.U32 R4, RZ, RZ, R8 ;  /* 0x000000ffff047224 */ /* 0x000fc800078e0008 */
[----:B------:R-:W-:-:S04]  /*18f0*/  FADD.FTZ R4, R4, R3 ;  /* 0x0000000304047221 */ /* 0x000fc80000010000 */
[----:B------:R-:W-:-:S07]  /*1900*/  IMAD.MOV.U32 R3, RZ, RZ, R4 ;  /* 0x000000ffff037224 */ /* 0x000fce00078e0004 */
[----:B------:R-:W-:Y:S05]  /*1910*/  WARPSYNC.COLLECTIVE R9, `(.L_x_71) ;  /* 0x0000000009087348 */ /* 0x000fea0003c00000 */
[----:B------:R0:W1:Y:S02]  /*1920*/  SHFL.DOWN P0, R8, R3, R10, R12 ;  /* 0x0800000a03087389 */ /* 0x000064000000000c */
[----:B01----:R-:W-:Y:S05]  /*1930*/  ENDCOLLECTIVE ;  /* 0x000000000000791b */ /* 0x003fea0003800000 */
.L_x_71:
[----:B------:R-:W-:Y:S02]  /*1940*/  IMAD.MOV.U32 R10, RZ, RZ, 0x4 ;  /* 0x00000004ff0a7424 */ /* 0x000fe400078e00ff */
[----:B------:R-:W-:-:S04]  /*1950*/  IMAD.MOV.U32 R5, RZ, RZ, R8 ;  /* 0x000000ffff057224 */ /* 0x000fc800078e0008 */
[----:B------:R-:W-:-:S05]  /*1960*/  FADD.FTZ R5, R4, R5 ;  /* 0x0000000504057221 */ /* 0x000fca0000010000 */
[----:B------:R-:W-:-:S07]  /*1970*/  MOV R3, R5 ;  /* 0x0000000500037202 */ /* 0x000fce0000000f00 */
[----:B------:R-:W-:Y:S05]  /*1980*/  WARPSYNC.COLLECTIVE R9, `(.L_x_72) ;  /* 0x0000000009087348 */ /* 0x000fea0003c00000 */
[----:B------:R0:W1:Y:S02]  /*1990*/  SHFL.DOWN P0, R8, R3, R10, R12 ;  /* 0x0800000a03087389 */ /* 0x000064000000000c */
[----:B01----:R-:W-:Y:S05]  /*19a0*/  ENDCOLLECTIVE ;  /* 0x000000000000791b */ /* 0x003fea0003800000 */
.L_x_72:
[----:B------:R-:W-:Y:S02]  /*19b0*/  IMAD.MOV.U32 R10, RZ, RZ, 0x2 ;  /* 0x00000002ff0a7424 */ /* 0x000fe400078e00ff */
[----:B------:R-:W-:-:S04]  /*19c0*/  IMAD.MOV.U32 R6, RZ, RZ, R8 ;  /* 0x000000ffff067224 */ /* 0x000fc800078e0008 */
[----:B------:R-:W-:-:S04]  /*19d0*/  FADD.FTZ R6, R5, R6 ;  /* 0x0000000605067221 */ /* 0x000fc80000010000 */
[----:B------:R-:W-:-:S07]  /*19e0*/  IMAD.MOV.U32 R3, RZ, RZ, R6 ;  /* 0x000000ffff037224 */ /* 0x000fce00078e0006 */
[----:B------:R-:W-:Y:S05]  /*19f0*/  WARPSYNC.COLLECTIVE R9, `(.L_x_73) ;  /* 0x0000000009087348 */ /* 0x000fea0003c00000 */
[----:B------:R0:W1:Y:S02]  /*1a00*/  SHFL.DOWN P0, R8, R3, R10, R12 ;  /* 0x0800000a03087389 */ /* 0x000064000000000c */
[----:B01----:R-:W-:Y:S05]  /*1a10*/  ENDCOLLECTIVE ;  /* 0x000000000000791b */ /* 0x003fea0003800000 */
.L_x_73:
[----:B------:R-:W-:Y:S02]  /*1a20*/  IMAD.MOV.U32 R10, RZ, RZ, 0x1 ;  /* 0x00000001ff0a7424 */ /* 0x000fe400078e00ff */
[----:B------:R-:W-:-:S04]  /*1a30*/  IMAD.MOV.U32 R7, RZ, RZ, R8 ;  /* 0x000000ffff077224 */ /* 0x000fc800078e0008 */
[----:B------:R-:W-:-:S05]  /*1a40*/  FADD.FTZ R7, R6, R7 ;  /* 0x0000000706077221 */ /* 0x000fca0000010000 */
[----:B------:R-:W-:-:S07]  /*1a50*/  MOV R3, R7 ;  /* 0x0000000700037202 */ /* 0x000fce0000000f00 */
[----:B------:R-:W-:Y:S05]  /*1a60*/  WARPSYNC.COLLECTIVE R9, `(.L_x_74) ;  /* 0x0000000009087348 */ /* 0x000fea0003c00000 */
[----:B------:R0:W1:Y:S02]  /*1a70*/  SHFL.DOWN P0, R8, R3, R10, R12 ;  /* 0x0800000a03087389 */ /* 0x000064000000000c */
[----:B01----:R-:W-:Y:S05]  /*1a80*/  ENDCOLLECTIVE ;  /* 0x000000000000791b */ /* 0x003fea0003800000 */
.L_x_74:
[----:B------:R-:W-:Y:S05]  /*1a90*/  BRA `(.L_x_75) ;  /* 0xfffffff000287947 */ /* 0x000fea000383ffff */
.L_x_69:
[----:B------:R-:W-:Y:S02]  /*1aa0*/  IMAD.MOV.U32 R10, RZ, RZ, 0x10 ;  /* 0x00000010ff0a7424 */ /* 0x000fe400078e00ff */
[----:B------:R-:W-:Y:S02]  /*1ab0*/  IMAD.MOV.U32 R12, RZ, RZ, 0x1f ;  /* 0x0000001fff0c7424 */ /* 0x000fe400078e00ff */
[----:B-1----:R-:W-:-:S07]  /*1ac0*/  IMAD.MOV.U32 R9, RZ, RZ, -0x1 ;  /* 0xffffffffff097424 */ /* 0x002fce00078e00ff */
[----:B------:R-:W-:Y:S05]  /*1ad0*/  WARPSYNC.COLLECTIVE R9, `(.L_x_76) ;  /* 0x0000000009087348 */ /* 0x000fea0003c00000 */
[----:B------:R0:W1:Y:S02]  /*1ae0*/  SHFL.DOWN P0, R8, R3, R10, R12 ;  /* 0x0800000a03087389 */ /* 0x000064000000000c */
[----:B01----:R-:W-:Y:S05]  /*1af0*/  ENDCOLLECTIVE ;  /* 0x000000000000791b */ /* 0x003fea0003800000 */
.L_x_76:
[----:B------:R-:W-:Y:S02]  /*1b00*/  IMAD.MOV.U32 R10, RZ, RZ, 0x8 ;  /* 0x00000008ff0a7424 */ /* 0x000fe400078e00ff */
[----:B------:R-:W-:-:S04]  /*1b10*/  IMAD.MOV.U32 R4, RZ, RZ, R8 ;  /* 0x000000ffff047224 */ /* 0x000fc800078e0008 */
[----:B------:R-:W-:-:S05]  /*1b20*/  FADD.FTZ R4, R4, R3 ;  /* 0x0000000304047221 */ /* 0x000fca0000010000 */
[----:B------:R-:W-:-:S07]  /*1b30*/  MOV R3, R4 ;  /* 0x0000000400037202 */ /* 0x000fce0000000f00 */
[----:B------:R-:W-:Y:S05]  /*1b40*/  WARPSYNC.COLLECTIVE R9, `(.L_x_77) ;  /* 0x0000000009087348 */ /* 0x000fea0003c00000 */
[----:B------:R0:W1:Y:S02]  /*1b50*/  SHFL.DOWN P0, R8, R3, R10, R12 ;  /* 0x0800000a03087389 */ /* 0x000064000000000c */
[----:B01----:R-:W-:Y:S05]  /*1b60*/  ENDCOLLECTIVE ;  /* 0x000000000000791b */ /* 0x003fea0003800000 */
.L_x_77:
[----:B------:R-:W-:Y:S02]  /*1b70*/  IMAD.MOV.U32 R10, RZ, RZ, 0x4 ;  /* 0x00000004ff0a7424 */ /* 0x000fe400078e00ff */
[----:B------:R-:W-:-:S04]  /*1b80*/  IMAD.MOV.U32 R5, RZ, RZ, R8 ;  /* 0x000000ffff057224 */ /* 0x000fc800078e0008 */
[----:B------:R-:W-:-:S04]  /*1b90*/  FADD.FTZ R5, R4, R5 ;  /* 0x0000000504057221 */ /* 0x000fc80000010000 */
[----:B------:R-:W-:-:S07]  /*1ba0*/  IMAD.MOV.U32 R3, RZ, RZ, R5 ;  /* 0x000000ffff037224 */ /* 0x000fce00078e0005 */
[----:B------:R-:W-:Y:S05]  /*1bb0*/  WARPSYNC.COLLECTIVE R9, `(.L_x_78) ;  /* 0x0000000009087348 */ /* 0x000fea0003c00000 */
[----:B------:R0:W1:Y:S02]  /*1bc0*/  SHFL.DOWN P0, R8, R3, R10, R12 ;  /* 0x0800000a03087389 */ /* 0x000064000000000c */
[----:B01----:R-:W-:Y:S05]  /*1bd0*/  ENDCOLLECTIVE ;  /* 0x000000000000791b */ /* 0x003fea0003800000 */
.L_x_78:
[----:B------:R-:W-:Y:S02]  /*1be0*/  IMAD.MOV.U32 R10, RZ, RZ, 0x2 ;  /* 0x00000002ff0a7424 */ /* 0x000fe400078e00ff */
[----:B------:R-:W-:-:S04]  /*1bf0*/  IMAD.MOV.U32 R6, RZ, RZ, R8 ;  /* 0x000000ffff067224 */ /* 0x000fc800078e0008 */
[----:B------:R-:W-:-:S05]  /*1c00*/  FADD.FTZ R6, R5, R6 ;  /* 0x0000000605067221 */ /* 0x000fca0000010000 */
[----:B------:R-:W-:-:S07]  /*1c10*/  MOV R3, R6 ;  /* 0x0000000600037202 */ /* 0x000fce0000000f00 */
[----:B------:R-:W-:Y:S05]  /*1c20*/  WARPSYNC.COLLECTIVE R9, `(.L_x_79) ;  /* 0x0000000009087348 */ /* 0x000fea0003c00000 */
[----:B------:R0:W1:Y:S02]  /*1c30*/  SHFL.DOWN P0, R8, R3, R10, R12 ;  /* 0x0800000a03087389 */ /* 0x000064000000000c */
[----:B01----:R-:W-:Y:S05]  /*1c40*/  ENDCOLLECTIVE ;  /* 0x000000000000791b */ /* 0x003fea0003800000 */
.L_x_79:
[----:B------:R-:W-:Y:S02]  /*1c50*/  IMAD.MOV.U32 R10, RZ, RZ, 0x1 ;  /* 0x00000001ff0a7424 */ /* 0x000fe400078e00ff */
[----:B------:R-:W-:-:S04]  /*1c60*/  IMAD.MOV.U32 R7, RZ, RZ, R8 ;  /* 0x000000ffff077224 */ /* 0x000fc800078e0008 */
[----:B------:R-:W-:-:S04]  /*1c70*/  FADD.FTZ R7, R6, R7 ;  /* 0x0000000706077221 */ /* 0x000fc80000010000 */
[----:B------:R-:W-:-:S07]  /*1c80*/  IMAD.MOV.U32 R3, RZ, RZ, R7 ;  /* 0x000000ffff037224 */ /* 0x000fce00078e0007 */
[----:B------:R-:W-:Y:S05]  /*1c90*/  WARPSYNC.COLLECTIVE R9, `(.L_x_80) ;  /* 0x0000000009087348 */ /* 0x000fea0003c00000 */
[----:B------:R0:W1:Y:S02]  /*1ca0*/  SHFL.DOWN P0, R8, R3, R10, R12 ;  /* 0x0800000a03087389 */ /* 0x000064000000000c */
[----:B01----:R-:W-:Y:S05]  /*1cb0*/  ENDCOLLECTIVE ;  /* 0x000000000000791b */ /* 0x003fea0003800000 */
.L_x_80:
[----:B------:R-:W-:Y:S05]  /*1cc0*/  BRA `(.L_x_81) ;  /* 0xfffffff800c07947 */ /* 0x000fea000383ffff */
.L_x_82:
        /* <DEDUP_REMOVED lines=11> */
.L_x_87:


//--------------------- .nv.shared._Z25multi_tensor_apply_kernelI18TensorListMetadataILi2EE18L2NormScaleFunctorIN3c104HalfES4_EJPfS6_fbiEEvlPViT_T0_DpT1_ --------------------------
	.section	.nv.shared._Z25multi_tensor_apply_kernelI18TensorListMetadataILi2EE18L2NormScaleFunctorIN3c104HalfES4_EJPfS6_fbiEEvlPViT_T0_DpT1_,"aw",@nobits
	.sectionflags	@""
	.align	4
.nv.shared._Z25multi_tensor_apply_kernelI18TensorListMetadataILi2EE18L2NormScaleFunctorIN3c104HalfES4_EJPfS6_fbiEEvlPViT_T0_DpT1_:
	.zero		3072


//--------------------- .nv.shared.reserved.0     --------------------------
	.section	.nv.shared.reserved.0,"aw",@nobits
	.weak		__nv_reservedSMEM_offset_0_alias
	.size		__nv_reservedSMEM_offset_0_alias, 0, 64
	.other		__nv_reservedSMEM_offset_0_alias,@"STO_CUDA_RESERVED_SHARED STV_DEFAULT"
__nv_reservedSMEM_offset_0_alias:
	.zero		0
	.zero		64


//--------------------- .nv.global                --------------------------
	.section	.nv.global,"aw",@nobits
.nv.global:
	.type		_ZN66_INTERNAL_d578279a_35_multi_tensor_l2norm_scale_kernel_cu_018dad974cuda3std3__48in_placeE,@object
	.size		_ZN66_INTERNAL_d578279a_35_multi_tensor_l2norm_scale_kernel_cu_018dad974cuda3std3__48in_placeE,(_ZN66_INTERNAL_d578279a_35_multi_tensor_l2norm_scale_kernel_cu_018dad974cuda3std6ranges3__45__cpo8distanceE - _ZN66_INTERNAL_d578279a_35_multi_tensor_l2norm_scale_kernel_cu_018dad974cuda3std3__48in_placeE)
_ZN66_INTERNAL_d578279a_35_multi_tensor_l2norm_scale_kernel_cu_018dad974cuda3std3__48in_placeE:
	.zero		1
	.type		_ZN66_INTERNAL_d578279a_35_multi_tensor_l2norm_scale_kernel_cu_018dad974cuda3std6ranges3__45__cpo8distanceE,@object
	.size		_ZN66_INTERNAL_d578279a_35_multi_tensor_l2norm_scale_kernel_cu_018dad974cuda3std6ranges3__45__cpo8distanceE,(_ZN66_INTERNAL_d578279a_35_multi_tensor_l2norm_scale_kernel_cu_018dad974cuda3std3__45__cpo6cbeginE - _ZN66_INTERNAL_d578279a_35_multi_tensor_l2norm_scale_kernel_cu_018dad974cuda3std6ranges3__45__cpo8distanceE)
_ZN66_INTERNAL_d578279a_35_multi_tensor_l2norm_scale_kernel_cu_018dad974cuda3std6ranges3__45__cpo8distanceE:
	.zero		1
	.type		_ZN66_INTERNAL_d578279a_35_multi_tensor_l2norm_scale_kernel_cu_018dad974cuda3std3__45__cpo6cbeginE,@object
	.size		_ZN66_INTERNAL_d578279a_35_multi_tensor_l2norm_scale_kernel_cu_018dad974cuda3std3__45__cpo6cbeginE,(_ZN66_INTERNAL_d578279a_35_multi_tensor_l2norm_scale_kernel_cu_018dad974cuda3std6ranges3__45__cpo7advanceE - _ZN66_INTERNAL_d578279a_35_multi_tensor_l2norm_scale_kernel_cu_018dad974cuda3std3__45__cpo6cbeginE)
_ZN66_INTERNAL_d578279a_35_multi_tensor_l2norm_scale_kernel_cu_018dad974cuda3std3__45__cpo6cbeginE:
	.zero		1
	.type		_ZN66_INTERNAL_d578279a_35_multi_tensor_l2norm_scale_kernel_cu_018dad974cuda3std6ranges3__45__cpo7advanceE,@object
	.size		_ZN66_INTERNAL_d578279a_35_multi_tensor_l2norm_scale_kernel_cu_018dad974cuda3std6ranges3__45__cpo7advanceE,(_ZN66_INTERNAL_d578279a_35_multi_tensor_l2norm_scale_kernel_cu_018dad974cuda3std3__45__cpo7crbeginE - _ZN66_INTERNAL_d578279a_35_multi_tensor_l2norm_scale_kernel_cu_018dad974cuda3std6ranges3__45__cpo7advanceE)
_ZN66_INTERNAL_d578279a_35_multi_tensor_l2norm_scale_kernel_cu_018dad974cuda3std6ranges3__45__cpo7advanceE:
	.zero		1
	.type		_ZN66_INTERNAL_d578279a_35_multi_tensor_l2norm_scale_kernel_cu_018dad974cuda3std3__45__cpo7crbeginE,@object
	.size		_ZN66_INTERNAL_d578279a_35_multi_tensor_l2norm_scale_kernel_cu_018dad974cuda3std3__45__cpo7crbeginE,(_ZN66_INTERNAL_d578279a_35_multi_tensor_l2norm_scale_kernel_cu_018dad974cuda3std6ranges3__45__cpo4dataE - _ZN66_INTERNAL_d578279a_35_multi_tensor_l2norm_scale_kernel_cu_018dad974cuda3std3__45__cpo7crbeginE)
_ZN66_INTERNAL_d578279a_35_multi_tensor_l2norm_scale_kernel_cu_018dad974cuda3std3__45__cpo7crbeginE:
	.zero		1
	.type		_ZN66_INTERNAL_d578279a_35_multi_tensor_l2norm_scale_kernel_cu_018dad974cuda3std6ranges3__45__cpo4dataE,@object
	.size		_ZN66_INTERNAL_d578279a_35_multi_tensor_l2norm_scale_kernel_cu_018dad974cuda3std6ranges3__45__cpo4dataE,(_ZN66_INTERNAL_d578279a_35_multi_tensor_l2norm_scale_kernel_cu_018dad974cuda3std6ranges3__45__cpo5beginE - _ZN66_INTERNAL_d578279a_35_multi_tensor_l2norm_scale_kernel_cu_018dad974cuda3std6ranges3__45__cpo4dataE)
_ZN66_INTERNAL_d578279a_35_multi_tensor_l2norm_scale_kernel_cu_018dad974cuda3std6ranges3__45__cpo4dataE:
	.zero		1
	.type		_ZN66_INTERNAL_d578279a_35_multi_tensor_l2norm_scale_kernel_cu_018dad974cuda3std6ranges3__45__cpo5beginE,@object
	.size		_ZN66_INTERNAL_d578279a_35_multi_tensor_l2norm_scale_kernel_cu_018dad974cuda3std6ranges3__45__cpo5beginE,(_ZN66_INTERNAL_d578279a_35_multi_tensor_l2norm_scale_kernel_cu_018dad974cuda3std3__468_GLOBAL__N__d578279a_35_multi_tensor_l2norm_scale_kernel_cu_018dad976ignoreE - _ZN66_INTERNAL_d578279a_35_multi_tensor_l2norm_scale_kernel_cu_018dad974cuda3std6ranges3__45__cpo5beginE)
_ZN66_INTERNAL_d578279a_35_multi_tensor_l2norm_scale_kernel_cu_018dad974cuda3std6ranges3__45__cpo5beginE:
	.zero		1
	.type		_ZN66_INTERNAL_d578279a_35_multi_tensor_l2norm_scale_kernel_cu_018dad974cuda3std3__468_GLOBAL__N__d578279a_35_multi_tensor_l2norm_scale_kernel_cu_018dad976ignoreE,@object
	.size		_ZN66_INTERNAL_d578279a_35_multi_tensor_l2norm_scale_kernel_cu_018dad974cuda3std3__468_GLOBAL__N__d578279a_35_multi_tensor_l2norm_scale_kernel_cu_018dad976ignoreE,(_ZN66_INTERNAL_d578279a_35_multi_tensor_l2norm_scale_kernel_cu_018dad974cuda3std6ranges3__45__cpo4sizeE - _ZN66_INTERNAL_d578279a_35_multi_tensor_l2norm_scale_kernel_cu_018dad974cuda3std3__468_GLOBAL__N__d578279a_35_multi_tensor_l2norm_scale_kernel_cu_018dad976ignoreE)
_ZN66_INTERNAL_d578279a_35_multi_tensor_l2norm_scale_kernel_cu_018dad974cuda3std3__468_GLOBAL__N__d578279a_35_multi_tensor_l2norm_scale_kernel_cu_018dad976ignoreE:
	.zero		1
	.type		_ZN66_INTERNAL_d578279a_35_multi_tensor_l2norm_scale_kernel_cu_018dad974cuda3std6ranges3__45__cpo4sizeE,@object
	.size		_ZN66_INTERNAL_d578279a_35_multi_tensor_l2norm_scale_kernel_cu_018dad974cuda3std6ranges3__45__cpo4sizeE,(_ZN66_INTERNAL_d578279a_35_multi_tensor_l2norm_scale_kernel_cu_018dad974cuda3std3__45__cpo5beginE - _ZN66_INTERNAL_d578279a_35_multi_tensor_l2norm_scale_kernel_cu_018dad974cuda3std6ranges3__45__cpo4sizeE)
_ZN66_INTERNAL_d578279a_35_multi_tensor_l2norm_scale_kernel_cu_018dad974cuda3std6ranges3__45__cpo4sizeE:
	.zero		1
	.type		_ZN66_INTERNAL_d578279a_35_multi_tensor_l2norm_scale_kernel_cu_018dad974cuda3std3__45__cpo5beginE,@object
	.size		_ZN66_INTERNAL_d578279a_35_multi_tensor_l2norm_scale_kernel_cu_018dad974cuda3std3__45__cpo5beginE,(_ZN66_INTERNAL_d578279a_35_multi_tensor_l2norm_scale_kernel_cu_018dad974cuda3std6ranges3__45__cpo6cbeginE - _ZN66_INTERNAL_d578279a_35_multi_tensor_l2norm_scale_kernel_cu_018dad974cuda3std3__45__cpo5beginE)
_ZN66_INTERNAL_d578279a_35_multi_tensor_l2norm_scale_kernel_cu_018dad974cuda3std3__45__cpo5beginE:
	.zero		1
	.type		_ZN66_INTERNAL_d578279a_35_multi_tensor_l2norm_scale_kernel_cu_018dad974cuda3std6ranges3__45__cpo6cbeginE,@object
	.size		_ZN66_INTERNAL_d578279a_35_multi_tensor_l2norm_scale_kernel_cu_018dad974cuda3std6ranges3__45__cpo6cbeginE,(_ZN66_INTERNAL_d578279a_35_multi_tensor_l2norm_scale_kernel_cu_018dad974cuda3std3__45__cpo6rbeginE - _ZN66_INTERNAL_d578279a_35_multi_tensor_l2norm_scale_kernel_cu_018dad974cuda3std6ranges3__45__cpo6cbeginE)
_ZN66_INTERNAL_d578279a_35_multi_tensor_l2norm_scale_kernel_cu_018dad974cuda3std6ranges3__45__cpo6cbeginE:
	.zero		1
	.type		_ZN66_INTERNAL_d578279a_35_multi_tensor_l2norm_scale_kernel_cu_018dad974cuda3std3__45__cpo6rbeginE,@object
	.size		_ZN66_INTERNAL_d578279a_35_multi_tensor_l2norm_scale_kernel_cu_018dad974cuda3std3__45__cpo6rbeginE,(_ZN66_INTERNAL_d578279a_35_multi_tensor_l2norm_scale_kernel_cu_018dad974cuda3std6ranges3__45__cpo4nextE - _ZN66_INTERNAL_d578279a_35_multi_tensor_l2norm_scale_kernel_cu_018dad974cuda3std3__45__cpo6rbeginE)
_ZN66_INTERNAL_d578279a_35_multi_tensor_l2norm_scale_kernel_cu_018dad974cuda3std3__45__cpo6rbeginE:
	.zero		1
	.type		_ZN66_INTERNAL_d578279a_35_multi_tensor_l2norm_scale_kernel_cu_018dad974cuda3std6ranges3__45__cpo4nextE,@object
	.size		_ZN66_INTERNAL_d578279a_35_multi_tensor_l2norm_scale_kernel_cu_018dad974cuda3std6ranges3__45__cpo4nextE,(_ZN66_INTERNAL_d578279a_35_multi_tensor_l2norm_scale_kernel_cu_018dad974cuda3std6ranges3__45__cpo4swapE - _ZN66_INTERNAL_d578279a_35_multi_tensor_l2norm_scale_kernel_cu_018dad974cuda3std6ranges3__45__cpo4nextE)
_ZN66_INTERNAL_d578279a_35_multi_tensor_l2norm_scale_kernel_cu_018dad974cuda3std6ranges3__45__cpo4nextE:
	.zero		1
	.type		_ZN66_INTERNAL_d578279a_35_multi_tensor_l2norm_scale_kernel_cu_018dad974cuda3std6ranges3__45__cpo4swapE,@object
	.size		_ZN66_INTERNAL_d578279a_35_multi_tensor_l2norm_scale_kernel_cu_018dad974cuda3std6ranges3__45__cpo4swapE,(_ZN66_INTERNAL_d578279a_35_multi_tensor_l2norm_scale_kernel_cu_018dad974cuda3std3__420unreachable_sentinelE - _ZN66_INTERNAL_d578279a_35_multi_tensor_l2norm_scale_kernel_cu_018dad974cuda3std6ranges3__45__cpo4swapE)
_ZN66_INTERNAL_d578279a_35_multi_tensor_l2norm_scale_kernel_cu_018dad974cuda3std6ranges3__45__cpo4swapE:
	.zero		1
	.type		_ZN66_INTERNAL_d578279a_35_multi_tensor_l2norm_scale_kernel_cu_018dad974cuda3std3__420unreachable_sentinelE,@object
	.size		_ZN66_INTERNAL_d578279a_35_multi_tensor_l2norm_scale_kernel_cu_018dad974cuda3std3__420unreachable_sentinelE,(_ZN66_INTERNAL_d578279a_35_multi_tensor_l2norm_scale_kernel_cu_018dad976thrust24THRUST_300001_SM_1030_NS6system6detail10sequential3seqE - _ZN66_INTERNAL_d578279a_35_multi_tensor_l2norm_scale_kernel_cu_018dad974cuda3std3__420unreachable_sentinelE)
_ZN66_INTERNAL_d578279a_35_multi_tensor_l2norm_scale_kernel_cu_018dad974cuda3std3__420unreachable_sentinelE:
	.zero		1
	.type		_ZN66_INTERNAL_d578279a_35_multi_tensor_l2norm_scale_kernel_cu_018dad976thrust24THRUST_300001_SM_1030_NS6system6detail10sequential3seqE,@object
	.size		_ZN66_INTERNAL_d578279a_35_multi_tensor_l2norm_scale_kernel_cu_018dad976thrust24THRUST_300001_SM_1030_NS6system6detail10sequential3seqE,(_ZN66_INTERNAL_d578279a_35_multi_tensor_l2norm_scale_kernel_cu_018dad974cuda3std3__45__cpo4cendE - _ZN66_INTERNAL_d578279a_35_multi_tensor_l2norm_scale_kernel_cu_018dad976thrust24THRUST_300001_SM_1030_NS6system6detail10sequential3seqE)
_ZN66_INTERNAL_d578279a_35_multi_tensor_l2norm_scale_kernel_cu_018dad976thrust24THRUST_300001_SM_1030_NS6system6detail10sequential3seqE:
	.zero		1
	.type		_ZN66_INTERNAL_d578279a_35_multi_tensor_l2norm_scale_kernel_cu_018dad974cuda3std3__45__cpo4cendE,@object
	.size		_ZN66_INTERNAL_d578279a_35_multi_tensor_l2norm_scale_kernel_cu_018dad974cuda3std3__45__cpo4cendE,(_ZN66_INTERNAL_d578279a_35_multi_tensor_l2norm_scale_kernel_cu_018dad974cuda3std6ranges3__45__cpo9iter_swapE - _ZN66_INTERNAL_d578279a_35_multi_tensor_l2norm_scale_kernel_cu_018dad974cuda3std3__45__cpo4cendE)
_ZN66_INTERNAL_d578279a_35_multi_tensor_l2norm_scale_kernel_cu_018dad974cuda3std3__45__cpo4cendE:
	.zero		1
	.type		_ZN66_INTERNAL_d578279a_35_multi_tensor_l2norm_scale_kernel_cu_018dad974cuda3std6ranges3__45__cpo9iter_swapE,@object
	.size		_ZN66_INTERNAL_d578279a_35_multi_tensor_l2norm_scale_kernel_cu_018dad974cuda3std6ranges3__45__cpo9iter_swapE,(_ZN66_INTERNAL_d578279a_35_multi_tensor_l2norm_scale_kernel_cu_018dad974cuda3std3__45__cpo5crendE - _ZN66_INTERNAL_d578279a_35_multi_tensor_l2norm_scale_kernel_cu_018dad974cuda3std6ranges3__45__cpo9iter_swapE)
_ZN66_INTERNAL_d578279a_35_multi_tensor_l2norm_scale_kernel_cu_018dad974cuda3std6ranges3__45__cpo9iter_swapE:
	.zero		1
	.type		_ZN66_INTERNAL_d578279a_35_multi_tensor_l2norm_scale_kernel_cu_018dad974cuda3std3__45__cpo5crendE,@object
	.size		_ZN66_INTERNAL_d578279a_35_multi_tensor_l2norm_scale_kernel_cu_018dad974cuda3std3__45__cpo5crendE,(_ZN66_INTERNAL_d578279a_35_multi_tensor_l2norm_scale_kernel_cu_018dad974cuda3std6ranges3__45__cpo5cdataE - _ZN66_INTERNAL_d578279a_35_multi_tensor_l2norm_scale_kernel_cu_018dad974cuda3std3__45__cpo5crendE)
_ZN66_INTERNAL_d578279a_35_multi_tensor_l2norm_scale_kernel_cu_018dad974cuda3std3__45__cpo5crendE:
	.zero		1
	.type		_ZN66_INTERNAL_d578279a_35_multi_tensor_l2norm_scale_kernel_cu_018dad974cuda3std6ranges3__45__cpo5cdataE,@object
	.size		_ZN66_INTERNAL_d578279a_35_multi_tensor_l2norm_scale_kernel_cu_018dad974cuda3std6ranges3__45__cpo5cdataE,(_ZN66_INTERNAL_d578279a_35_multi_tensor_l2norm_scale_kernel_cu_018dad974cuda3std6ranges3__45__cpo3endE - _ZN66_INTERNAL_d578279a_35_multi_tensor_l2norm_scale_kernel_cu_018dad974cuda3std6ranges3__45__cpo5cdataE)
_ZN66_INTERNAL_d578279a_35_multi_tensor_l2norm_scale_kernel_cu_018dad974cuda3std6ranges3__45__cpo5cdataE:
	.zero		1
	.type		_ZN66_INTERNAL_d578279a_35_multi_tensor_l2norm_scale_kernel_cu_018dad974cuda3std6ranges3__45__cpo3endE,@object
	.size		_ZN66_INTERNAL_d578279a_35_multi_tensor_l2norm_scale_kernel_cu_018dad974cuda3std6ranges3__45__cpo3endE,(_ZN66_INTERNAL_d578279a_35_multi_tensor_l2norm_scale_kernel_cu_018dad974cuda3std3__419piecewise_constructE - _ZN66_INTERNAL_d578279a_35_multi_tensor_l2norm_scale_kernel_cu_018dad974cuda3std6ranges3__45__cpo3endE)
_ZN66_INTERNAL_d578279a_35_multi_tensor_l2norm_scale_kernel_cu_018dad974cuda3std6ranges3__45__cpo3endE:
	.zero		1
	.type		_ZN66_INTERNAL_d578279a_35_multi_tensor_l2norm_scale_kernel_cu_018dad974cuda3std3__419piecewise_constructE,@object
	.size		_ZN66_INTERNAL_d578279a_35_multi_tensor_l2norm_scale_kernel_cu_018dad974cuda3std3__419piecewise_constructE,(_ZN66_INTERNAL_d578279a_35_multi_tensor_l2norm_scale_kernel_cu_018dad974cuda3std6ranges3__45__cpo5ssizeE - _ZN66_INTERNAL_d578279a_35_multi_tensor_l2norm_scale_kernel_cu_018dad974cuda3std3__419piecewise_constructE)
_ZN66_INTERNAL_d578279a_35_multi_tensor_l2norm_scale_kernel_cu_018dad974cuda3std3__419piecewise_constructE:
	.zero		1
	.type		_ZN66_INTERNAL_d578279a_35_multi_tensor_l2norm_scale_kernel_cu_018dad974cuda3std6ranges3__45__cpo5ssizeE,@object
	.size		_ZN66_INTERNAL_d578279a_35_multi_tensor_l2norm_scale_kernel_cu_018dad974cuda3std6ranges3__45__cpo5ssizeE,(_ZN66_INTERNAL_d578279a_35_multi_tensor_l2norm_scale_kernel_cu_018dad974cuda3std3__45__cpo3endE - _ZN66_INTERNAL_d578279a_35_multi_tensor_l2norm_scale_kernel_cu_018dad974cuda3std6ranges3__45__cpo5ssizeE)
_ZN66_INTERNAL_d578279a_35_multi_tensor_l2norm_scale_kernel_cu_018dad974cuda3std6ranges3__45__cpo5ssizeE:
	.zero		1
	.type		_ZN66_INTERNAL_d578279a_35_multi_tensor_l2norm_scale_kernel_cu_018dad974cuda3std3__45__cpo3endE,@object
	.size		_ZN66_INTERNAL_d578279a_35_multi_tensor_l2norm_scale_kernel_cu_018dad974cuda3std3__45__cpo3endE,(_ZN66_INTERNAL_d578279a_35_multi_tensor_l2norm_scale_kernel_cu_018dad974cuda3std6ranges3__45__cpo4cendE - _ZN66_INTERNAL_d578279a_35_multi_tensor_l2norm_scale_kernel_cu_018dad974cuda3std3__45__cpo3endE)
_ZN66_INTERNAL_d578279a_35_multi_tensor_l2norm_scale_kernel_cu_018dad974cuda3std3__45__cpo3endE:
	.zero		1
	.type		_ZN66_INTERNAL_d578279a_35_multi_tensor_l2norm_scale_kernel_cu_018dad974cuda3std6ranges3__45__cpo4cendE,@object
	.size		_ZN66_INTERNAL_d578279a_35_multi_tensor_l2norm_scale_kernel_cu_018dad974cuda3std6ranges3__45__cpo4cendE,(_ZN66_INTERNAL_d578279a_35_multi_tensor_l2norm_scale_kernel_cu_018dad974cuda3std3__45__cpo4rendE - _ZN66_INTERNAL_d578279a_35_multi_tensor_l2norm_scale_kernel_cu_018dad974cuda3std6ranges3__45__cpo4cendE)
_ZN66_INTERNAL_d578279a_35_multi_tensor_l2norm_scale_kernel_cu_018dad974cuda3std6ranges3__45__cpo4cendE:
	.zero		1
	.type		_ZN66_INTERNAL_d578279a_35_multi_tensor_l2norm_scale_kernel_cu_018dad974cuda3std3__45__cpo4rendE,@object
	.size		_ZN66_INTERNAL_d578279a_35_multi_tensor_l2norm_scale_kernel_cu_018dad974cuda3std3__45__cpo4rendE,(_ZN66_INTERNAL_d578279a_35_multi_tensor_l2norm_scale_kernel_cu_018dad974cuda3std6ranges3__45__cpo4prevE - _ZN66_INTERNAL_d578279a_35_multi_tensor_l2norm_scale_kernel_cu_018dad974cuda3std3__45__cpo4rendE)
_ZN66_INTERNAL_d578279a_35_multi_tensor_l2norm_scale_kernel_cu_018dad974cuda3std3__45__cpo4rendE:
	.zero		1
	.type		_ZN66_INTERNAL_d578279a_35_multi_tensor_l2norm_scale_kernel_cu_018dad974cuda3std6ranges3__45__cpo4prevE,@object
	.size		_ZN66_INTERNAL_d578279a_35_multi_tensor_l2norm_scale_kernel_cu_018dad974cuda3std6ranges3__45__cpo4prevE,(_ZN66_INTERNAL_d578279a_35_multi_tensor_l2norm_scale_kernel_cu_018dad974cuda3std6ranges3__45__cpo9iter_moveE - _ZN66_INTERNAL_d578279a_35_multi_tensor_l2norm_scale_kernel_cu_018dad974cuda3std6ranges3__45__cpo4prevE)
_ZN66_INTERNAL_d578279a_35_multi_tensor_l2norm_scale_kernel_cu_018dad974cuda3std6ranges3__45__cpo4prevE:
	.zero		1
	.type		_ZN66_INTERNAL_d578279a_35_multi_tensor_l2norm_scale_kernel_cu_018dad974cuda3std6ranges3__45__cpo9iter_moveE,@object
	.size		_ZN66_INTERNAL_d578279a_35_multi_tensor_l2norm_scale_kernel_cu_018dad974cuda3std6ranges3__45__cpo9iter_moveE,(.L_13 - _ZN66_INTERNAL_d578279a_35_multi_tensor_l2norm_scale_kernel_cu_018dad974cuda3std6ranges3__45__cpo9iter_moveE)
_ZN66_INTERNAL_d578279a_35_multi_tensor_l2norm_scale_kernel_cu_018dad974cuda3std6ranges3__45__cpo9iter_moveE:
	.zero		1
.L_13:


//--------------------- .nv.shared._Z25multi_tensor_apply_kernelI18TensorListMetadataILi2EE18L2NormScaleFunctorIN3c104HalfEfEJPfS6_fbiEEvlPViT_T0_DpT1_ --------------------------
	.section	.nv.shared._Z25multi_tensor_apply_kernelI18TensorListMetadataILi2EE18L2NormScaleFunctorIN3c104HalfEfEJPfS6_fbiEEvlPViT_T0_DpT1_,"aw",@nobits
	.sectionflags	@""
	.align	4
.nv.shared._Z25multi_tensor_apply_kernelI18TensorListMetadataILi2EE18L2NormScaleFunctorIN3c104HalfEfEJPfS6_fbiEEvlPViT_T0_DpT1_:
	.zero		3072


//--------------------- .nv.shared._Z25multi_tensor_apply_kernelI18TensorListMetadataILi2EE18L2NormScaleFunctorIfN3c104HalfEEJPfS6_fbiEEvlPViT_T0_DpT1_ --------------------------
	.section	.nv.shared._Z25multi_tensor_apply_kernelI18TensorListMetadataILi2EE18L2NormScaleFunctorIfN3c104HalfEEJPfS6_fbiEEvlPViT_T0_DpT1_,"aw",@nobits
	.sectionflags	@""
	.align	4
.nv.shared._Z25multi_tensor_apply_kernelI18TensorListMetadataILi2EE18L2NormScaleFunctorIfN3c104HalfEEJPfS6_fbiEEvlPViT_T0_DpT1_:
	.zero		3072


//--------------------- .nv.shared._Z25multi_tensor_apply_kernelI18TensorListMetadataILi2EE18L2NormScaleFunctorIffEJPfS4_fbiEEvlPViT_T0_DpT1_ --------------------------
	.section	.nv.shared._Z25multi_tensor_apply_kernelI18TensorListMetadataILi2EE18L2NormScaleFunctorIffEJPfS4_fbiEEvlPViT_T0_DpT1_,"aw",@nobits
	.sectionflags	@""
	.align	4
.nv.shared._Z25multi_tensor_apply_kernelI18TensorListMetadataILi2EE18L2NormScaleFunctorIffEJPfS4_fbiEEvlPViT_T0_DpT1_:
	.zero		3072


//--------------------- .nv.shared._Z10cleanup_v3PfS_S_S_bi --------------------------
	.section	.nv.shared._Z10cleanup_v3PfS_S_S_bi,"aw",@nobits
	.sectionflags	@""
	.align	4
.nv.shared._Z10cleanup_v3PfS_S_S_bi:
	.zero		3072


//--------------------- .nv.constant0._Z25multi_tensor_apply_kernelI18TensorListMetadataILi2EE18L2NormScaleFunctorIN3c104HalfES4_EJPfS6_fbiEEvlPViT_T0_DpT1_ --------------------------
	.section	.nv.constant0._Z25multi_tensor_apply_kernelI18TensorListMetadataILi2EE18L2NormScaleFunctorIN3c104HalfES4_EJPfS6_fbiEEvlPViT_T0_DpT1_,"a",@progbits
	.sectionflags	@""
	.align	4
.nv.constant0._Z25multi_tensor_apply_kernelI18TensorListMetadataILi2EE18L2NormScaleFunctorIN3c104HalfES4_EJPfS6_fbiEEvlPViT_T0_DpT1_:
	.zero		4092


//--------------------- .nv.constant0._Z25multi_tensor_apply_kernelI18TensorListMetadataILi2EE18L2NormScaleFunctorIN3c104HalfEfEJPfS6_fbiEEvlPViT_T0_DpT1_ --------------------------
	.section	.nv.constant0._Z25multi_tensor_apply_kernelI18TensorListMetadataILi2EE18L2NormScaleFunctorIN3c104HalfEfEJPfS6_fbiEEvlPViT_T0_DpT1_,"a",@progbits
	.sectionflags	@""
	.align	4
.nv.constant0._Z25multi_tensor_apply_kernelI18TensorListMetadataILi2EE18L2NormScaleFunctorIN3c104HalfEfEJPfS6_fbiEEvlPViT_T0_DpT1_:
	.zero		4092


//--------------------- .nv.constant0._Z25multi_tensor_apply_kernelI18TensorListMetadataILi2EE18L2NormScaleFunctorIfN3c104HalfEEJPfS6_fbiEEvlPViT_T0_DpT1_ --------------------------
	.section	.nv.constant0._Z25multi_tensor_apply_kernelI18TensorListMetadataILi2EE18L2NormScaleFunctorIfN3c104HalfEEJPfS6_fbiEEvlPViT_T0_DpT1_,"a",@progbits
	.sectionflags	@""
	.align	4
.nv.constant0._Z25multi_tensor_apply_kernelI18TensorListMetadataILi2EE18L2NormScaleFunctorIfN3c104HalfEEJPfS6_fbiEEvlPViT_T0_DpT1_:
	.zero		4092


//--------------------- .nv.constant0._Z25multi_tensor_apply_kernelI18TensorListMetadataILi2EE18L2NormScaleFunctorIffEJPfS4_fbiEEvlPViT_T0_DpT1_ --------------------------
	.section	.nv.constant0._Z25multi_tensor_apply_kernelI18TensorListMetadataILi2EE18L2NormScaleFunctorIffEJPfS4_fbiEEvlPViT_T0_DpT1_,"a",@progbits
	.sectionflags	@""
	.align	4
.nv.constant0._Z25multi_tensor_apply_kernelI18TensorListMetadataILi2EE18L2NormScaleFunctorIffEJPfS4_fbiEEvlPViT_T0_DpT1_:
	.zero		4092


//--------------------- .nv.constant0._Z10cleanup_v3PfS_S_S_bi --------------------------
	.section	.nv.constant0._Z10cleanup_v3PfS_S_S_bi,"a",@progbits
	.sectionflags	@""
	.align	4
.nv.constant0._Z10cleanup_v3PfS_S_S_bi:
	.zero		936


//--------------------- SYMBOLS --------------------------

	.type		.nv.reservedSmem.offset0,@object
	.size		.nv.reservedSmem.offset0,0x4
	.type		.nv.reservedSmem.cap,@object
	.size		.nv.reservedSmem.cap,0x4
